	.target	sm_90a

	.elftype	@"ET_EXEC"


//--------------------- .note.nv.tkinfo           --------------------------
	.section	.note.nv.tkinfo,"",@"SHT_NOTE"
	.sectionflags	@"SHF_NOTE_NV_TKINFO"
	.tkinfo
        /*0018*/ 	.word	0x00000002
        /*0030*/ 	.string	""
        /*0030*/ 	.string	"ptxas"
        /*0030*/ 	.string	"Cuda compilation tools, release 13.0, V13.0.88"
        /*0030*/ 	.string	"Build cuda_13.0.r13.0/compiler.36424714_0"
        /*0030*/ 	.string	"-arch sm_90a -m 64 "



//--------------------- .note.nv.cuinfo           --------------------------
	.section	.note.nv.cuinfo,"",@"SHT_NOTE"
	.sectionflags	@"SHF_NOTE_NV_CUINFO"
        /*0018*/ 	.short	0x0002
        /*001a*/ 	.short	0x005a
        /*001c*/ 	.short	0x0082
	.zero		2


//--------------------- .nv.info                  --------------------------
	.section	.nv.info,"",@"SHT_CUDA_INFO"
	.align	4


	//----- nvinfo : EIATTR_REGCOUNT
	.align		4
        /*0000*/ 	.byte	0x04, 0x2f
        /*0002*/ 	.short	(.L_12 - .L_11)
	.align		4
.L_11:
        /*0004*/ 	.word	index@(_ZN7cutlass13device_kernelINS_4gemm6kernel13GemmUniversalIN4cute5tupleIJiiiiEEENS1_10collective13CollectiveMmaINS1_40MainloopSm90TmaGmmaWarpSpecializedSparseILi5ENS5_IJNS4_1CILi1EEESB_SB_EEENS1_35KernelTmaWarpSpecializedCooperativeEEENS5_IJNSA_ILi128EEENSA_ILi256EEESF_EEEaNS5_IJNS4_6LayoutINS5_IJiNS5_IJNSA_ILi2EEEiEEEiEEENS5_IJlNS5_IJSB_SJ_EEElEEEEENSI_INS5_IJNS5_IJNSA_ILi64EEEiEEENS5_IJSF_iEEEiEEENS5_IJNS5_IJSF_NSA_ILi8192EEEEEENS5_IJSB_lEEElEEEEEEEEaNS5_IJlSB_lEEENS4_8TiledMMAINS4_8MMA_AtomIJNS4_4SM904GMMA6SPARSE28GMMA_64x256x64_S32S8S8_SS_TNILNS13_9SparseSelE0EEEEEENSI_INS5_IJSJ_SB_SB_EEENS5_IJSB_NSA_ILi0EEES1A_EEEEENS5_IJNS4_10UnderscoreES1D_S1D_EEEEENS4_13SM90_TMA_LOADENS4_14ComposedLayoutINS4_7SwizzleILi2ELi4ELi3EEENS4_25smem_sparse_ptr_flag_bitsILi2ELi8EEENSI_INS5_IJNS5_IJSB_NSA_ILi8EEEEEENS5_IJSJ_SP_EEEEEENS5_IJNS5_IJS1A_SF_EEESM_EEEEEEEvNS4_8identityES1G_NS1H_INS1I_ILi3ELi4ELi3EEENS4_18smem_ptr_flag_bitsILi8EEENSI_INS5_IJS1M_SF_EEENS5_IJSF_SB_EEEEEEEvS1U_EENS_8epilogue10collective6detail29Sm90TmaWarpSpecializedAdapterINS24_15DefaultEpilogueIiNS5_IJSB_llEEES28_NS23_6thread17LinearCombinationIiLi1EiiLNS29_9ScaleType4KindE0ELNS_15FloatRoundStyleE2EiEENS1_15EpilogueDefaultEEEEEvvEEEEvNT_6ParamsE)
        /*0008*/ 	.word	0x000000a8


	//----- nvinfo : EIATTR_FRAME_SIZE
	.align		4
.L_12:
        /*000c*/ 	.byte	0x04, 0x11
        /*000e*/ 	.short	(.L_14 - .L_13)
	.align		4
.L_13:
        /*0010*/ 	.word	index@(_ZN7cutlass13device_kernelINS_4gemm6kernel13GemmUniversalIN4cute5tupleIJiiiiEEENS1_10collective13CollectiveMmaINS1_40MainloopSm90TmaGmmaWarpSpecializedSparseILi5ENS5_IJNS4_1CILi1EEESB_SB_EEENS1_35KernelTmaWarpSpecializedCooperativeEEENS5_IJNSA_ILi128EEENSA_ILi256EEESF_EEEaNS5_IJNS4_6LayoutINS5_IJiNS5_IJNSA_ILi2EEEiEEEiEEENS5_IJlNS5_IJSB_SJ_EEElEEEEENSI_INS5_IJNS5_IJNSA_ILi64EEEiEEENS5_IJSF_iEEEiEEENS5_IJNS5_IJSF_NSA_ILi8192EEEEEENS5_IJSB_lEEElEEEEEEEEaNS5_IJlSB_lEEENS4_8TiledMMAINS4_8MMA_AtomIJNS4_4SM904GMMA6SPARSE28GMMA_64x256x64_S32S8S8_SS_TNILNS13_9SparseSelE0EEEEEENSI_INS5_IJSJ_SB_SB_EEENS5_IJSB_NSA_ILi0EEES1A_EEEEENS5_IJNS4_10UnderscoreES1D_S1D_EEEEENS4_13SM90_TMA_LOADENS4_14ComposedLayoutINS4_7SwizzleILi2ELi4ELi3EEENS4_25smem_sparse_ptr_flag_bitsILi2ELi8EEENSI_INS5_IJNS5_IJSB_NSA_ILi8EEEEEENS5_IJSJ_SP_EEEEEENS5_IJNS5_IJS1A_SF_EEESM_EEEEEEEvNS4_8identityES1G_NS1H_INS1I_ILi3ELi4ELi3EEENS4_18smem_ptr_flag_bitsILi8EEENSI_INS5_IJS1M_SF_EEENS5_IJSF_SB_EEEEEEEvS1U_EENS_8epilogue10collective6detail29Sm90TmaWarpSpecializedAdapterINS24_15DefaultEpilogueIiNS5_IJSB_llEEES28_NS23_6thread17LinearCombinationIiLi1EiiLNS29_9ScaleType4KindE0ELNS_15FloatRoundStyleE2EiEENS1_15EpilogueDefaultEEEEEvvEEEEvNT_6ParamsE)
        /*0014*/ 	.word	0x00000000


	//----- nvinfo : EIATTR_MIN_STACK_SIZE
	.align		4
.L_14:
        /*0018*/ 	.byte	0x04, 0x12
        /*001a*/ 	.short	(.L_16 - .L_15)
	.align		4
.L_15:
        /*001c*/ 	.word	index@(_ZN7cutlass13device_kernelINS_4gemm6kernel13GemmUniversalIN4cute5tupleIJiiiiEEENS1_10collective13CollectiveMmaINS1_40MainloopSm90TmaGmmaWarpSpecializedSparseILi5ENS5_IJNS4_1CILi1EEESB_SB_EEENS1_35KernelTmaWarpSpecializedCooperativeEEENS5_IJNSA_ILi128EEENSA_ILi256EEESF_EEEaNS5_IJNS4_6LayoutINS5_IJiNS5_IJNSA_ILi2EEEiEEEiEEENS5_IJlNS5_IJSB_SJ_EEElEEEEENSI_INS5_IJNS5_IJNSA_ILi64EEEiEEENS5_IJSF_iEEEiEEENS5_IJNS5_IJSF_NSA_ILi8192EEEEEENS5_IJSB_lEEElEEEEEEEEaNS5_IJlSB_lEEENS4_8TiledMMAINS4_8MMA_AtomIJNS4_4SM904GMMA6SPARSE28GMMA_64x256x64_S32S8S8_SS_TNILNS13_9SparseSelE0EEEEEENSI_INS5_IJSJ_SB_SB_EEENS5_IJSB_NSA_ILi0EEES1A_EEEEENS5_IJNS4_10UnderscoreES1D_S1D_EEEEENS4_13SM90_TMA_LOADENS4_14ComposedLayoutINS4_7SwizzleILi2ELi4ELi3EEENS4_25smem_sparse_ptr_flag_bitsILi2ELi8EEENSI_INS5_IJNS5_IJSB_NSA_ILi8EEEEEENS5_IJSJ_SP_EEEEEENS5_IJNS5_IJS1A_SF_EEESM_EEEEEEEvNS4_8identityES1G_NS1H_INS1I_ILi3ELi4ELi3EEENS4_18smem_ptr_flag_bitsILi8EEENSI_INS5_IJS1M_SF_EEENS5_IJSF_SB_EEEEEEEvS1U_EENS_8epilogue10collective6detail29Sm90TmaWarpSpecializedAdapterINS24_15DefaultEpilogueIiNS5_IJSB_llEEES28_NS23_6thread17LinearCombinationIiLi1EiiLNS29_9ScaleType4KindE0ELNS_15FloatRoundStyleE2EiEENS1_15EpilogueDefaultEEEEEvvEEEEvNT_6ParamsE)
        /*0020*/ 	.word	0x00000000
.L_16:


//--------------------- .nv.compat                --------------------------
	.section	.nv.compat,"",@"SHT_CUDA_COMPAT_INFO"
	.align	4
        /*0000*/ 	.byte	0x02, 0x09, 0x01, 0x00, 0x02, 0x02, 0x04, 0x00, 0x02, 0x05, 0x05, 0x00, 0x03, 0x07, 0x01, 0x01
        /*0010*/ 	.byte	0x02, 0x03, 0x01, 0x00, 0x02, 0x06, 0x01, 0x00, 0x04, 0x0b, 0x08, 0x00, 0x00, 0x00, 0x00, 0x00
        /*0020*/ 	.byte	0x00, 0x00, 0x00, 0x00


//--------------------- .nv.info._ZN7cutlass13device_kernelINS_4gemm6kernel13GemmUniversalIN4cute5tupleIJiiiiEEENS1_10collective13CollectiveMmaINS1_40MainloopSm90TmaGmmaWarpSpecializedSparseILi5ENS5_IJNS4_1CILi1EEESB_SB_EEENS1_35KernelTmaWarpSpecializedCooperativeEEENS5_IJNSA_ILi128EEENSA_ILi256EEESF_EEEaNS5_IJNS4_6LayoutINS5_IJiNS5_IJNSA_ILi2EEEiEEEiEEENS5_IJlNS5_IJSB_SJ_EEElEEEEENSI_INS5_IJNS5_IJNSA_ILi64EEEiEEENS5_IJSF_iEEEiEEENS5_IJNS5_IJSF_NSA_ILi8192EEEEEENS5_IJSB_lEEElEEEEEEEEaNS5_IJlSB_lEEENS4_8TiledMMAINS4_8MMA_AtomIJNS4_4SM904GMMA6SPARSE28GMMA_64x256x64_S32S8S8_SS_TNILNS13_9SparseSelE0EEEEEENSI_INS5_IJSJ_SB_SB_EEENS5_IJSB_NSA_ILi0EEES1A_EEEEENS5_IJNS4_10UnderscoreES1D_S1D_EEEEENS4_13SM90_TMA_LOADENS4_14ComposedLayoutINS4_7SwizzleILi2ELi4ELi3EEENS4_25smem_sparse_ptr_flag_bitsILi2ELi8EEENSI_INS5_IJNS5_IJSB_NSA_ILi8EEEEEENS5_IJSJ_SP_EEEEEENS5_IJNS5_IJS1A_SF_EEESM_EEEEEEEvNS4_8identityES1G_NS1H_INS1I_ILi3ELi4ELi3EEENS4_18smem_ptr_flag_bitsILi8EEENSI_INS5_IJS1M_SF_EEENS5_IJSF_SB_EEEEEEEvS1U_EENS_8epilogue10collective6detail29Sm90TmaWarpSpecializedAdapterINS24_15DefaultEpilogueIiNS5_IJSB_llEEES28_NS23_6thread17LinearCombinationIiLi1EiiLNS29_9ScaleType4KindE0ELNS_15FloatRoundStyleE2EiEENS1_15EpilogueDefaultEEEEEvvEEEEvNT_6ParamsE --------------------------
	.section	.nv.info._ZN7cutlass13device_kernelINS_4gemm6kernel13GemmUniversalIN4cute5tupleIJiiiiEEENS1_10collective13CollectiveMmaINS1_40MainloopSm90TmaGmmaWarpSpecializedSparseILi5ENS5_IJNS4_1CILi1EEESB_SB_EEENS1_35KernelTmaWarpSpecializedCooperativeEEENS5_IJNSA_ILi128EEENSA_ILi256EEESF_EEEaNS5_IJNS4_6LayoutINS5_IJiNS5_IJNSA_ILi2EEEiEEEiEEENS5_IJlNS5_IJSB_SJ_EEElEEEEENSI_INS5_IJNS5_IJNSA_ILi64EEEiEEENS5_IJSF_iEEEiEEENS5_IJNS5_IJSF_NSA_ILi8192EEEEEENS5_IJSB_lEEElEEEEEEEEaNS5_IJlSB_lEEENS4_8TiledMMAINS4_8MMA_AtomIJNS4_4SM904GMMA6SPARSE28GMMA_64x256x64_S32S8S8_SS_TNILNS13_9SparseSelE0EEEEEENSI_INS5_IJSJ_SB_SB_EEENS5_IJSB_NSA_ILi0EEES1A_EEEEENS5_IJNS4_10UnderscoreES1D_S1D_EEEEENS4_13SM90_TMA_LOADENS4_14ComposedLayoutINS4_7SwizzleILi2ELi4ELi3EEENS4_25smem_sparse_ptr_flag_bitsILi2ELi8EEENSI_INS5_IJNS5_IJSB_NSA_ILi8EEEEEENS5_IJSJ_SP_EEEEEENS5_IJNS5_IJS1A_SF_EEESM_EEEEEEEvNS4_8identityES1G_NS1H_INS1I_ILi3ELi4ELi3EEENS4_18smem_ptr_flag_bitsILi8EEENSI_INS5_IJS1M_SF_EEENS5_IJSF_SB_EEEEEEEvS1U_EENS_8epilogue10collective6detail29Sm90TmaWarpSpecializedAdapterINS24_15DefaultEpilogueIiNS5_IJSB_llEEES28_NS23_6thread17LinearCombinationIiLi1EiiLNS29_9ScaleType4KindE0ELNS_15FloatRoundStyleE2EiEENS1_15EpilogueDefaultEEEEEvvEEEEvNT_6ParamsE,"",@"SHT_CUDA_INFO"
	.sectionflags	@""
	.align	4


	//----- nvinfo : EIATTR_CUDA_API_VERSION
	.align		4
        /*0000*/ 	.byte	0x04, 0x37
        /*0002*/ 	.short	(.L_18 - .L_17)
.L_17:
        /*0004*/ 	.word	0x00000082


	//----- nvinfo : EIATTR_KPARAM_INFO
	.align		4
.L_18:
        /*0008*/ 	.byte	0x04, 0x17
        /*000a*/ 	.short	(.L_20 - .L_19)
.L_19:
        /*000c*/ 	.word	0x00000000
        /*0010*/ 	.short	0x0000
        /*0012*/ 	.short	0x0070
        /*0014*/ 	.byte	0x00, 0xf0, 0x01, 0x14


	//----- nvinfo : EIATTR_SPARSE_MMA_MASK
	.align		4
.L_20:
        /*0018*/ 	.byte	0x03, 0x50
        /*001a*/ 	.short	0x0004


	//----- nvinfo : EIATTR_MAXREG_COUNT
	.align		4
        /*001c*/ 	.byte	0x03, 0x1b
        /*001e*/ 	.short	0x00a8


	//----- nvinfo : EIATTR_NUM_BARRIERS
	.align		4
        /*0020*/ 	.byte	0x02, 0x4c
        /*0022*/ 	.byte	0x01
	.zero		1


	//----- nvinfo : EIATTR_MERCURY_ISA_VERSION
	.align		4
        /*0024*/ 	.byte	0x03, 0x5f
        /*0026*/ 	.short	0x0101


	//----- nvinfo : EIATTR_INT_WARP_WIDE_INSTR_OFFSETS
	.align		4
        /*0028*/ 	.byte	0x04, 0x31
        /*002a*/ 	.short	(.L_22 - .L_21)


	//   ....[0]....
.L_21:
        /*002c*/ 	.word	0x00000410


	//   ....[1]....
        /*0030*/ 	.word	0x00000420


	//   ....[2]....
        /*0034*/ 	.word	0x00000520


	//----- nvinfo : EIATTR_COOP_GROUP_MASK_REGIDS
	.align		4
.L_22:
        /*0038*/ 	.byte	0x04, 0x29
        /*003a*/ 	.short	(.L_24 - .L_23)


	//   ....[0]....
.L_23:
        /*003c*/ 	.word	0xffffffff


	//   ....[1]....
        /*0040*/ 	.word	0xffffffff


	//   ....[2]....
        /*0044*/ 	.word	0xffffffff


	//   ....[3]....
        /*0048*/ 	.word	0xffffffff


	//   ....[4]....
        /*004c*/ 	.word	0xffffffff


	//----- nvinfo : EIATTR_COOP_GROUP_INSTR_OFFSETS
	.align		4
.L_24:
        /*0050*/ 	.byte	0x04, 0x28
        /*0052*/ 	.short	(.L_26 - .L_25)


	//   ....[0]....
.L_25:
        /*0054*/ 	.word	0x00000060


	//   ....[1]....
        /*0058*/ 	.word	0x00000070


	//   ....[2]....
        /*005c*/ 	.word	0x00000160


	//   ....[3]....
        /*0060*/ 	.word	0x00000310


	//   ....[4]....
        /*0064*/ 	.word	0x00001000


	//----- nvinfo : EIATTR_REG_RECONFIG
	.align		4
.L_26:
        /*0068*/ 	.byte	0x01, 0x54
	.zero		2


	//----- nvinfo : EIATTR_MBARRIER_INSTR_OFFSETS
	.align		4
        /*006c*/ 	.byte	0x04, 0x39
        /*006e*/ 	.short	(.L_28 - .L_27)


	//   ....[0]....
.L_27:
        /*0070*/ 	.word	0x00000260
        /*0074*/ 	.word	0x000000ff
        /*0078*/ 	.word	0x00000000
        /*007c*/ 	.short	0x0100
        /*007e*/ 	.byte	0x08
	.zero		1


	//   ....[1]....
        /*0080*/ 	.word	0x00000270
        /*0084*/ 	.word	0x000000ff
        /*0088*/ 	.word	0x00000028
        /*008c*/ 	.short	0x0100
        /*008e*/ 	.byte	0x08
	.zero		1


	//   ....[2]....
        /*0090*/ 	.word	0x00000280
        /*0094*/ 	.word	0x000000ff
        /*0098*/ 	.word	0x00000008
        /*009c*/ 	.short	0x0100
        /*009e*/ 	.byte	0x08
	.zero		1


	//   ....[3]....
        /*00a0*/ 	.word	0x00000290
        /*00a4*/ 	.word	0x000000ff
        /*00a8*/ 	.word	0x00000030
        /*00ac*/ 	.short	0x0100
        /*00ae*/ 	.byte	0x08
	.zero		1


	//   ....[4]....
        /*00b0*/ 	.word	0x000002a0
        /*00b4*/ 	.word	0x000000ff
        /*00b8*/ 	.word	0x00000010
        /*00bc*/ 	.short	0x0100
        /*00be*/ 	.byte	0x08
	.zero		1


	//   ....[5]....
        /*00c0*/ 	.word	0x000002b0
        /*00c4*/ 	.word	0x000000ff
        /*00c8*/ 	.word	0x00000038
        /*00cc*/ 	.short	0x0100
        /*00ce*/ 	.byte	0x08
	.zero		1


	//   ....[6]....
        /*00d0*/ 	.word	0x000002c0
        /*00d4*/ 	.word	0x000000ff
        /*00d8*/ 	.word	0x00000018
        /*00dc*/ 	.short	0x0100
        /*00de*/ 	.byte	0x08
	.zero		1


	//   ....[7]....
        /*00e0*/ 	.word	0x000002d0
        /*00e4*/ 	.word	0x000000ff
        /*00e8*/ 	.word	0x00000040
        /*00ec*/ 	.short	0x0100
        /*00ee*/ 	.byte	0x08
	.zero		1


	//   ....[8]....
        /*00f0*/ 	.word	0x000002e0
        /*00f4*/ 	.word	0x000000ff
        /*00f8*/ 	.word	0x00000020
        /*00fc*/ 	.short	0x0100
        /*00fe*/ 	.byte	0x08
	.zero		1


	//   ....[9]....
        /*0100*/ 	.word	0x000002f0
        /*0104*/ 	.word	0x000000ff
        /*0108*/ 	.word	0x00000048
        /*010c*/ 	.short	0x0100
        /*010e*/ 	.byte	0x08
	.zero		1


	//   ....[10]....
        /*0110*/ 	.word	0x00000580
        /*0114*/ 	.word	0x000000ff
        /*0118*/ 	.word	0x00000060
        /*011c*/ 	.short	0x0100
        /*011e*/ 	.byte	0x06
	.zero		1


	//   ....[11]....
        /*0120*/ 	.word	0x000005d0
        /*0124*/ 	.word	0x000000ff
        /*0128*/ 	.word	0x00000068
        /*012c*/ 	.short	0x0100
        /*012e*/ 	.byte	0x06
	.zero		1


	//   ....[12]....
        /*0130*/ 	.word	0x00001540
        /*0134*/ 	.word	0x000000ff
        /*0138*/ 	.word	0x00000000
        /*013c*/ 	.short	0x010a
        /*013e*/ 	.byte	0x08
	.zero		1


	//   ....[13]....
        /*0140*/ 	.word	0x000015f0
        /*0144*/ 	.word	0x000000ff
        /*0148*/ 	.word	0x00000000
        /*014c*/ 	.short	0x010a
        /*014e*/ 	.byte	0x08
	.zero		1


	//   ....[14]....
        /*0150*/ 	.word	0x000017e0
        /*0154*/ 	.word	0x000000ff
        /*0158*/ 	.word	0x00000000
        /*015c*/ 	.short	0x0101
        /*015e*/ 	.byte	0x08
	.zero		1


	//   ....[15]....
        /*0160*/ 	.word	0x0000be00
        /*0164*/ 	.word	0x0000000e
        /*0168*/ 	.word	0x00000028
        /*016c*/ 	.short	0x010a
        /*016e*/ 	.byte	0x3f
	.zero		1


	//   ....[16]....
        /*0170*/ 	.word	0x0000c270
        /*0174*/ 	.word	0x00000008
        /*0178*/ 	.word	0x00000068
        /*017c*/ 	.short	0x0101
        /*017e*/ 	.byte	0x3f
	.zero		1


	//   ....[17]....
        /*0180*/ 	.word	0x0000c960
        /*0184*/ 	.word	0x00000006
        /*0188*/ 	.word	0x00000000
        /*018c*/ 	.short	0x010a
        /*018e*/ 	.byte	0x3f
	.zero		1


	//   ....[18]....
        /*0190*/ 	.word	0x0000c9e0
        /*0194*/ 	.word	0x00000007
        /*0198*/ 	.word	0x00000000
        /*019c*/ 	.short	0x010a
        /*019e*/ 	.byte	0x3f
	.zero		1


	//   ....[19]....
        /*01a0*/ 	.word	0x0000ca70
        /*01a4*/ 	.word	0x0000000a
        /*01a8*/ 	.word	0x00000000
        /*01ac*/ 	.short	0x010a
        /*01ae*/ 	.byte	0x3f
	.zero		1


	//   ....[20]....
        /*01b0*/ 	.word	0x0000cb00
        /*01b4*/ 	.word	0x0000000b
        /*01b8*/ 	.word	0x00000000
        /*01bc*/ 	.short	0x010a
        /*01be*/ 	.byte	0x3f
	.zero		1


	//   ....[21]....
        /*01c0*/ 	.word	0x0000cb90
        /*01c4*/ 	.word	0x00000003
        /*01c8*/ 	.word	0x00000000
        /*01cc*/ 	.short	0x010a
        /*01ce*/ 	.byte	0x3f
	.zero		1


	//   ....[22]....
        /*01d0*/ 	.word	0x0000cc00
        /*01d4*/ 	.word	0x00000010
        /*01d8*/ 	.word	0x00000000
        /*01dc*/ 	.short	0x010a
        /*01de*/ 	.byte	0x3f
	.zero		1


	//   ....[23]....
        /*01e0*/ 	.word	0x0000ccd0
        /*01e4*/ 	.word	0x0000000e
        /*01e8*/ 	.word	0x00000028
        /*01ec*/ 	.short	0x010a
        /*01ee*/ 	.byte	0x3f
	.zero		1


	//   ....[24]....
        /*01f0*/ 	.word	0x0000cdb0
        /*01f4*/ 	.word	0x00000006
        /*01f8*/ 	.word	0x00000000
        /*01fc*/ 	.short	0x010a
        /*01fe*/ 	.byte	0x3f
	.zero		1


	//   ....[25]....
        /*0200*/ 	.word	0x0000ce00
        /*0204*/ 	.word	0x00000007
        /*0208*/ 	.word	0x00000000
        /*020c*/ 	.short	0x010a
        /*020e*/ 	.byte	0x3f
	.zero		1


	//   ....[26]....
        /*0210*/ 	.word	0x0000ce50
        /*0214*/ 	.word	0x0000000a
        /*0218*/ 	.word	0x00000000
        /*021c*/ 	.short	0x010a
        /*021e*/ 	.byte	0x3f
	.zero		1


	//   ....[27]....
        /*0220*/ 	.word	0x0000cea0
        /*0224*/ 	.word	0x0000000b
        /*0228*/ 	.word	0x00000000
        /*022c*/ 	.short	0x010a
        /*022e*/ 	.byte	0x3f
	.zero		1


	//----- nvinfo : EIATTR_NUM_MBARRIERS
	.align		4
.L_28:
        /*0230*/ 	.byte	0x03, 0x38
        /*0232*/ 	.short	0x000c


	//----- nvinfo : EIATTR_EXIT_INSTR_OFFSETS
	.align		4
        /*0234*/ 	.byte	0x04, 0x1c
        /*0236*/ 	.short	(.L_30 - .L_29)


	//   ....[0]....
.L_29:
        /*0238*/ 	.word	0x00000620


	//   ....[1]....
        /*023c*/ 	.word	0x00000ed0


	//   ....[2]....
        /*0240*/ 	.word	0x0000b450


	//   ....[3]....
        /*0244*/ 	.word	0x0000ba80


	//   ....[4]....
        /*0248*/ 	.word	0x0000cbe0


	//----- nvinfo : EIATTR_MAX_THREADS
	.align		4
.L_30:
        /*024c*/ 	.byte	0x04, 0x05
        /*024e*/ 	.short	(.L_32 - .L_31)
.L_31:
        /*0250*/ 	.word	0x00000180
        /*0254*/ 	.word	0x00000001
        /*0258*/ 	.word	0x00000001


	//----- nvinfo : EIATTR_CRS_STACK_SIZE
	.align		4
.L_32:
        /*025c*/ 	.byte	0x04, 0x1e
        /*025e*/ 	.short	(.L_34 - .L_33)
.L_33:
        /*0260*/ 	.word	0x00000000


	//----- nvinfo : EIATTR_CBANK_PARAM_SIZE
	.align		4
.L_34:
        /*0264*/ 	.byte	0x03, 0x19
        /*0266*/ 	.short	0x0570


	//----- nvinfo : EIATTR_PARAM_CBANK
	.align		4
        /*0268*/ 	.byte	0x04, 0x0a
        /*026a*/ 	.short	(.L_36 - .L_35)
	.align		4
.L_35:
        /*026c*/ 	.word	index@(.nv.constant0._ZN7cutlass13device_kernelINS_4gemm6kernel13GemmUniversalIN4cute5tupleIJiiiiEEENS1_10collective13CollectiveMmaINS1_40MainloopSm90TmaGmmaWarpSpecializedSparseILi5ENS5_IJNS4_1CILi1EEESB_SB_EEENS1_35KernelTmaWarpSpecializedCooperativeEEENS5_IJNSA_ILi128EEENSA_ILi256EEESF_EEEaNS5_IJNS4_6LayoutINS5_IJiNS5_IJNSA_ILi2EEEiEEEiEEENS5_IJlNS5_IJSB_SJ_EEElEEEEENSI_INS5_IJNS5_IJNSA_ILi64EEEiEEENS5_IJSF_iEEEiEEENS5_IJNS5_IJSF_NSA_ILi8192EEEEEENS5_IJSB_lEEElEEEEEEEEaNS5_IJlSB_lEEENS4_8TiledMMAINS4_8MMA_AtomIJNS4_4SM904GMMA6SPARSE28GMMA_64x256x64_S32S8S8_SS_TNILNS13_9SparseSelE0EEEEEENSI_INS5_IJSJ_SB_SB_EEENS5_IJSB_NSA_ILi0EEES1A_EEEEENS5_IJNS4_10UnderscoreES1D_S1D_EEEEENS4_13SM90_TMA_LOADENS4_14ComposedLayoutINS4_7SwizzleILi2ELi4ELi3EEENS4_25smem_sparse_ptr_flag_bitsILi2ELi8EEENSI_INS5_IJNS5_IJSB_NSA_ILi8EEEEEENS5_IJSJ_SP_EEEEEENS5_IJNS5_IJS1A_SF_EEESM_EEEEEEEvNS4_8identityES1G_NS1H_INS1I_ILi3ELi4ELi3EEENS4_18smem_ptr_flag_bitsILi8EEENSI_INS5_IJS1M_SF_EEENS5_IJSF_SB_EEEEEEEvS1U_EENS_8epilogue10collective6detail29Sm90TmaWarpSpecializedAdapterINS24_15DefaultEpilogueIiNS5_IJSB_llEEES28_NS23_6thread17LinearCombinationIiLi1EiiLNS29_9ScaleType4KindE0ELNS_15FloatRoundStyleE2EiEENS1_15EpilogueDefaultEEEEEvvEEEEvNT_6ParamsE)
        /*0270*/ 	.short	0x0210
        /*0272*/ 	.short	0x0570


	//----- nvinfo : EIATTR_SW_WAR
	.align		4
.L_36:
        /*0274*/ 	.byte	0x04, 0x36
        /*0276*/ 	.short	(.L_38 - .L_37)
.L_37:
        /*0278*/ 	.word	0x00000008
.L_38:


//--------------------- .nv.callgraph             --------------------------
	.section	.nv.callgraph,"",@"SHT_CUDA_CALLGRAPH"
	.align	4
	.sectionentsize	8
	.align		4
        /*0000*/ 	.word	0x00000000
	.align		4
        /*0004*/ 	.word	0xffffffff
	.align		4
        /*0008*/ 	.word	0x00000000
	.align		4
        /*000c*/ 	.word	0xfffffffe
	.align		4
        /*0010*/ 	.word	0x00000000
	.align		4
        /*0014*/ 	.word	0xfffffffd
	.align		4
        /*0018*/ 	.word	0x00000000
	.align		4
        /*001c*/ 	.word	0xfffffffc


//--------------------- .nv.constant4             --------------------------
	.section	.nv.constant4,"a",@progbits
	.align	8
	.align		8
.nv.constant4:
        /*0000*/ 	.dword	_ZN39_INTERNAL_51331428_4_k_cu_bb4ce02c_30994cuda3std3__45__cpo5beginE
	.align		8
        /*0008*/ 	.dword	_ZN39_INTERNAL_51331428_4_k_cu_bb4ce02c_30994cuda3std3__45__cpo3endE
	.align		8
        /*0010*/ 	.dword	_ZN39_INTERNAL_51331428_4_k_cu_bb4ce02c_30994cuda3std3__45__cpo6cbeginE
	.align		8
        /*0018*/ 	.dword	_ZN39_INTERNAL_51331428_4_k_cu_bb4ce02c_30994cuda3std3__45__cpo4cendE
	.align		8
        /*0020*/ 	.dword	_ZN39_INTERNAL_51331428_4_k_cu_bb4ce02c_30994cuda3std3__441_GLOBAL__N__51331428_4_k_cu_bb4ce02c_30996ignoreE
	.align		8
        /*0028*/ 	.dword	_ZN39_INTERNAL_51331428_4_k_cu_bb4ce02c_30994cuda3std3__419piecewise_constructE
	.align		8
        /*0030*/ 	.dword	_ZN39_INTERNAL_51331428_4_k_cu_bb4ce02c_30994cuda3std3__48in_placeE
	.align		8
        /*0038*/ 	.dword	_ZN39_INTERNAL_51331428_4_k_cu_bb4ce02c_30994cuda3std6ranges3__45__cpo4swapE
	.align		8
        /*0040*/ 	.dword	_ZN39_INTERNAL_51331428_4_k_cu_bb4ce02c_30994cuda3std6ranges3__45__cpo9iter_moveE
	.align		8
        /*0048*/ 	.dword	_ZN39_INTERNAL_51331428_4_k_cu_bb4ce02c_30994cute7productE
	.align		8
        /*0050*/ 	.dword	_ZN39_INTERNAL_51331428_4_k_cu_bb4ce02c_30994cute1_E


//--------------------- .text._ZN7cutlass13device_kernelINS_4gemm6kernel13GemmUniversalIN4cute5tupleIJiiiiEEENS1_10collective13CollectiveMmaINS1_40MainloopSm90TmaGmmaWarpSpecializedSparseILi5ENS5_IJNS4_1CILi1EEESB_SB_EEENS1_35KernelTmaWarpSpecializedCooperativeEEENS5_IJNSA_ILi128EEENSA_ILi256EEESF_EEEaNS5_IJNS4_6LayoutINS5_IJiNS5_IJNSA_ILi2EEEiEEEiEEENS5_IJlNS5_IJSB_SJ_EEElEEEEENSI_INS5_IJNS5_IJNSA_ILi64EEEiEEENS5_IJSF_iEEEiEEENS5_IJNS5_IJSF_NSA_ILi8192EEEEEENS5_IJSB_lEEElEEEEEEEEaNS5_IJlSB_lEEENS4_8TiledMMAINS4_8MMA_AtomIJNS4_4SM904GMMA6SPARSE28GMMA_64x256x64_S32S8S8_SS_TNILNS13_9SparseSelE0EEEEEENSI_INS5_IJSJ_SB_SB_EEENS5_IJSB_NSA_ILi0EEES1A_EEEEENS5_IJNS4_10UnderscoreES1D_S1D_EEEEENS4_13SM90_TMA_LOADENS4_14ComposedLayoutINS4_7SwizzleILi2ELi4ELi3EEENS4_25smem_sparse_ptr_flag_bitsILi2ELi8EEENSI_INS5_IJNS5_IJSB_NSA_ILi8EEEEEENS5_IJSJ_SP_EEEEEENS5_IJNS5_IJS1A_SF_EEESM_EEEEEEEvNS4_8identityES1G_NS1H_INS1I_ILi3ELi4ELi3EEENS4_18smem_ptr_flag_bitsILi8EEENSI_INS5_IJS1M_SF_EEENS5_IJSF_SB_EEEEEEEvS1U_EENS_8epilogue10collective6detail29Sm90TmaWarpSpecializedAdapterINS24_15DefaultEpilogueIiNS5_IJSB_llEEES28_NS23_6thread17LinearCombinationIiLi1EiiLNS29_9ScaleType4KindE0ELNS_15FloatRoundStyleE2EiEENS1_15EpilogueDefaultEEEEEvvEEEEvNT_6ParamsE --------------------------
	.section	.text._ZN7cutlass13device_kernelINS_4gemm6kernel13GemmUniversalIN4cute5tupleIJiiiiEEENS1_10collective13CollectiveMmaINS1_40MainloopSm90TmaGmmaWarpSpecializedSparseILi5ENS5_IJNS4_1CILi1EEESB_SB_EEENS1_35KernelTmaWarpSpecializedCooperativeEEENS5_IJNSA_ILi128EEENSA_ILi256EEESF_EEEaNS5_IJNS4_6LayoutINS5_IJiNS5_IJNSA_ILi2EEEiEEEiEEENS5_IJlNS5_IJSB_SJ_EEElEEEEENSI_INS5_IJNS5_IJNSA_ILi64EEEiEEENS5_IJSF_iEEEiEEENS5_IJNS5_IJSF_NSA_ILi8192EEEEEENS5_IJSB_lEEElEEEEEEEEaNS5_IJlSB_lEEENS4_8TiledMMAINS4_8MMA_AtomIJNS4_4SM904GMMA6SPARSE28GMMA_64x256x64_S32S8S8_SS_TNILNS13_9SparseSelE0EEEEEENSI_INS5_IJSJ_SB_SB_EEENS5_IJSB_NSA_ILi0EEES1A_EEEEENS5_IJNS4_10UnderscoreES1D_S1D_EEEEENS4_13SM90_TMA_LOADENS4_14ComposedLayoutINS4_7SwizzleILi2ELi4ELi3EEENS4_25smem_sparse_ptr_flag_bitsILi2ELi8EEENSI_INS5_IJNS5_IJSB_NSA_ILi8EEEEEENS5_IJSJ_SP_EEEEEENS5_IJNS5_IJS1A_SF_EEESM_EEEEEEEvNS4_8identityES1G_NS1H_INS1I_ILi3ELi4ELi3EEENS4_18smem_ptr_flag_bitsILi8EEENSI_INS5_IJS1M_SF_EEENS5_IJSF_SB_EEEEEEEvS1U_EENS_8epilogue10collective6detail29Sm90TmaWarpSpecializedAdapterINS24_15DefaultEpilogueIiNS5_IJSB_llEEES28_NS23_6thread17LinearCombinationIiLi1EiiLNS29_9ScaleType4KindE0ELNS_15FloatRoundStyleE2EiEENS1_15EpilogueDefaultEEEEEvvEEEEvNT_6ParamsE,"ax",@progbits
	.align	128
.text._ZN7cutlass13device_kernelINS_4gemm6kernel13GemmUniversalIN4cute5tupleIJiiiiEEENS1_10collective13CollectiveMmaINS1_40MainloopSm90TmaGmmaWarpSpecializedSparseILi5ENS5_IJNS4_1CILi1EEESB_SB_EEENS1_35KernelTmaWarpSpecializedCooperativeEEENS5_IJNSA_ILi128EEENSA_ILi256EEESF_EEEaNS5_IJNS4_6LayoutINS5_IJiNS5_IJNSA_ILi2EEEiEEEiEEENS5_IJlNS5_IJSB_SJ_EEElEEEEENSI_INS5_IJNS5_IJNSA_ILi64EEEiEEENS5_IJSF_iEEEiEEENS5_IJNS5_IJSF_NSA_ILi8192EEEEEENS5_IJSB_lEEElEEEEEEEEaNS5_IJlSB_lEEENS4_8TiledMMAINS4_8MMA_AtomIJNS4_4SM904GMMA6SPARSE28GMMA_64x256x64_S32S8S8_SS_TNILNS13_9SparseSelE0EEEEEENSI_INS5_IJSJ_SB_SB_EEENS5_IJSB_NSA_ILi0EEES1A_EEEEENS5_IJNS4_10UnderscoreES1D_S1D_EEEEENS4_13SM90_TMA_LOADENS4_14ComposedLayoutINS4_7SwizzleILi2ELi4ELi3EEENS4_25smem_sparse_ptr_flag_bitsILi2ELi8EEENSI_INS5_IJNS5_IJSB_NSA_ILi8EEEEEENS5_IJSJ_SP_EEEEEENS5_IJNS5_IJS1A_SF_EEESM_EEEEEEEvNS4_8identityES1G_NS1H_INS1I_ILi3ELi4ELi3EEENS4_18smem_ptr_flag_bitsILi8EEENSI_INS5_IJS1M_SF_EEENS5_IJSF_SB_EEEEEEEvS1U_EENS_8epilogue10collective6detail29Sm90TmaWarpSpecializedAdapterINS24_15DefaultEpilogueIiNS5_IJSB_llEEES28_NS23_6thread17LinearCombinationIiLi1EiiLNS29_9ScaleType4KindE0ELNS_15FloatRoundStyleE2EiEENS1_15EpilogueDefaultEEEEEvvEEEEvNT_6ParamsE:
        .type           _ZN7cutlass13device_kernelINS_4gemm6kernel13GemmUniversalIN4cute5tupleIJiiiiEEENS1_10collective13CollectiveMmaINS1_40MainloopSm90TmaGmmaWarpSpecializedSparseILi5ENS5_IJNS4_1CILi1EEESB_SB_EEENS1_35KernelTmaWarpSpecializedCooperativeEEENS5_IJNSA_ILi128EEENSA_ILi256EEESF_EEEaNS5_IJNS4_6LayoutINS5_IJiNS5_IJNSA_ILi2EEEiEEEiEEENS5_IJlNS5_IJSB_SJ_EEElEEEEENSI_INS5_IJNS5_IJNSA_ILi64EEEiEEENS5_IJSF_iEEEiEEENS5_IJNS5_IJSF_NSA_ILi8192EEEEEENS5_IJSB_lEEElEEEEEEEEaNS5_IJlSB_lEEENS4_8TiledMMAINS4_8MMA_AtomIJNS4_4SM904GMMA6SPARSE28GMMA_64x256x64_S32S8S8_SS_TNILNS13_9SparseSelE0EEEEEENSI_INS5_IJSJ_SB_SB_EEENS5_IJSB_NSA_ILi0EEES1A_EEEEENS5_IJNS4_10UnderscoreES1D_S1D_EEEEENS4_13SM90_TMA_LOADENS4_14ComposedLayoutINS4_7SwizzleILi2ELi4ELi3EEENS4_25smem_sparse_ptr_flag_bitsILi2ELi8EEENSI_INS5_IJNS5_IJSB_NSA_ILi8EEEEEENS5_IJSJ_SP_EEEEEENS5_IJNS5_IJS1A_SF_EEESM_EEEEEEEvNS4_8identityES1G_NS1H_INS1I_ILi3ELi4ELi3EEENS4_18smem_ptr_flag_bitsILi8EEENSI_INS5_IJS1M_SF_EEENS5_IJSF_SB_EEEEEEEvS1U_EENS_8epilogue10collective6detail29Sm90TmaWarpSpecializedAdapterINS24_15DefaultEpilogueIiNS5_IJSB_llEEES28_NS23_6thread17LinearCombinationIiLi1EiiLNS29_9ScaleType4KindE0ELNS_15FloatRoundStyleE2EiEENS1_15EpilogueDefaultEEEEEvvEEEEvNT_6ParamsE,@function
        .size           _ZN7cutlass13device_kernelINS_4gemm6kernel13GemmUniversalIN4cute5tupleIJiiiiEEENS1_10collective13CollectiveMmaINS1_40MainloopSm90TmaGmmaWarpSpecializedSparseILi5ENS5_IJNS4_1CILi1EEESB_SB_EEENS1_35KernelTmaWarpSpecializedCooperativeEEENS5_IJNSA_ILi128EEENSA_ILi256EEESF_EEEaNS5_IJNS4_6LayoutINS5_IJiNS5_IJNSA_ILi2EEEiEEEiEEENS5_IJlNS5_IJSB_SJ_EEElEEEEENSI_INS5_IJNS5_IJNSA_ILi64EEEiEEENS5_IJSF_iEEEiEEENS5_IJNS5_IJSF_NSA_ILi8192EEEEEENS5_IJSB_lEEElEEEEEEEEaNS5_IJlSB_lEEENS4_8TiledMMAINS4_8MMA_AtomIJNS4_4SM904GMMA6SPARSE28GMMA_64x256x64_S32S8S8_SS_TNILNS13_9SparseSelE0EEEEEENSI_INS5_IJSJ_SB_SB_EEENS5_IJSB_NSA_ILi0EEES1A_EEEEENS5_IJNS4_10UnderscoreES1D_S1D_EEEEENS4_13SM90_TMA_LOADENS4_14ComposedLayoutINS4_7SwizzleILi2ELi4ELi3EEENS4_25smem_sparse_ptr_flag_bitsILi2ELi8EEENSI_INS5_IJNS5_IJSB_NSA_ILi8EEEEEENS5_IJSJ_SP_EEEEEENS5_IJNS5_IJS1A_SF_EEESM_EEEEEEEvNS4_8identityES1G_NS1H_INS1I_ILi3ELi4ELi3EEENS4_18smem_ptr_flag_bitsILi8EEENSI_INS5_IJS1M_SF_EEENS5_IJSF_SB_EEEEEEEvS1U_EENS_8epilogue10collective6detail29Sm90TmaWarpSpecializedAdapterINS24_15DefaultEpilogueIiNS5_IJSB_llEEES28_NS23_6thread17LinearCombinationIiLi1EiiLNS29_9ScaleType4KindE0ELNS_15FloatRoundStyleE2EiEENS1_15EpilogueDefaultEEEEEvvEEEEvNT_6ParamsE,(.L_x_315 - _ZN7cutlass13device_kernelINS_4gemm6kernel13GemmUniversalIN4cute5tupleIJiiiiEEENS1_10collective13CollectiveMmaINS1_40MainloopSm90TmaGmmaWarpSpecializedSparseILi5ENS5_IJNS4_1CILi1EEESB_SB_EEENS1_35KernelTmaWarpSpecializedCooperativeEEENS5_IJNSA_ILi128EEENSA_ILi256EEESF_EEEaNS5_IJNS4_6LayoutINS5_IJiNS5_IJNSA_ILi2EEEiEEEiEEENS5_IJlNS5_IJSB_SJ_EEElEEEEENSI_INS5_IJNS5_IJNSA_ILi64EEEiEEENS5_IJSF_iEEEiEEENS5_IJNS5_IJSF_NSA_ILi8192EEEEEENS5_IJSB_lEEElEEEEEEEEaNS5_IJlSB_lEEENS4_8TiledMMAINS4_8MMA_AtomIJNS4_4SM904GMMA6SPARSE28GMMA_64x256x64_S32S8S8_SS_TNILNS13_9SparseSelE0EEEEEENSI_INS5_IJSJ_SB_SB_EEENS5_IJSB_NSA_ILi0EEES1A_EEEEENS5_IJNS4_10UnderscoreES1D_S1D_EEEEENS4_13SM90_TMA_LOADENS4_14ComposedLayoutINS4_7SwizzleILi2ELi4ELi3EEENS4_25smem_sparse_ptr_flag_bitsILi2ELi8EEENSI_INS5_IJNS5_IJSB_NSA_ILi8EEEEEENS5_IJSJ_SP_EEEEEENS5_IJNS5_IJS1A_SF_EEESM_EEEEEEEvNS4_8identityES1G_NS1H_INS1I_ILi3ELi4ELi3EEENS4_18smem_ptr_flag_bitsILi8EEENSI_INS5_IJS1M_SF_EEENS5_IJSF_SB_EEEEEEEvS1U_EENS_8epilogue10collective6detail29Sm90TmaWarpSpecializedAdapterINS24_15DefaultEpilogueIiNS5_IJSB_llEEES28_NS23_6thread17LinearCombinationIiLi1EiiLNS29_9ScaleType4KindE0ELNS_15FloatRoundStyleE2EiEENS1_15EpilogueDefaultEEEEEvvEEEEvNT_6ParamsE)
        .other          _ZN7cutlass13device_kernelINS_4gemm6kernel13GemmUniversalIN4cute5tupleIJiiiiEEENS1_10collective13CollectiveMmaINS1_40MainloopSm90TmaGmmaWarpSpecializedSparseILi5ENS5_IJNS4_1CILi1EEESB_SB_EEENS1_35KernelTmaWarpSpecializedCooperativeEEENS5_IJNSA_ILi128EEENSA_ILi256EEESF_EEEaNS5_IJNS4_6LayoutINS5_IJiNS5_IJNSA_ILi2EEEiEEEiEEENS5_IJlNS5_IJSB_SJ_EEElEEEEENSI_INS5_IJNS5_IJNSA_ILi64EEEiEEENS5_IJSF_iEEEiEEENS5_IJNS5_IJSF_NSA_ILi8192EEEEEENS5_IJSB_lEEElEEEEEEEEaNS5_IJlSB_lEEENS4_8TiledMMAINS4_8MMA_AtomIJNS4_4SM904GMMA6SPARSE28GMMA_64x256x64_S32S8S8_SS_TNILNS13_9SparseSelE0EEEEEENSI_INS5_IJSJ_SB_SB_EEENS5_IJSB_NSA_ILi0EEES1A_EEEEENS5_IJNS4_10UnderscoreES1D_S1D_EEEEENS4_13SM90_TMA_LOADENS4_14ComposedLayoutINS4_7SwizzleILi2ELi4ELi3EEENS4_25smem_sparse_ptr_flag_bitsILi2ELi8EEENSI_INS5_IJNS5_IJSB_NSA_ILi8EEEEEENS5_IJSJ_SP_EEEEEENS5_IJNS5_IJS1A_SF_EEESM_EEEEEEEvNS4_8identityES1G_NS1H_INS1I_ILi3ELi4ELi3EEENS4_18smem_ptr_flag_bitsILi8EEENSI_INS5_IJS1M_SF_EEENS5_IJSF_SB_EEEEEEEvS1U_EENS_8epilogue10collective6detail29Sm90TmaWarpSpecializedAdapterINS24_15DefaultEpilogueIiNS5_IJSB_llEEES28_NS23_6thread17LinearCombinationIiLi1EiiLNS29_9ScaleType4KindE0ELNS_15FloatRoundStyleE2EiEENS1_15EpilogueDefaultEEEEEvvEEEEvNT_6ParamsE,@"STO_CUDA_ENTRY STV_DEFAULT"
_ZN7cutlass13device_kernelINS_4gemm6kernel13GemmUniversalIN4cute5tupleIJiiiiEEENS1_10collective13CollectiveMmaINS1_40MainloopSm90TmaGmmaWarpSpecializedSparseILi5ENS5_IJNS4_1CILi1EEESB_SB_EEENS1_35KernelTmaWarpSpecializedCooperativeEEENS5_IJNSA_ILi128EEENSA_ILi256EEESF_EEEaNS5_IJNS4_6LayoutINS5_IJiNS5_IJNSA_ILi2EEEiEEEiEEENS5_IJlNS5_IJSB_SJ_EEElEEEEENSI_INS5_IJNS5_IJNSA_ILi64EEEiEEENS5_IJSF_iEEEiEEENS5_IJNS5_IJSF_NSA_ILi8192EEEEEENS5_IJSB_lEEElEEEEEEEEaNS5_IJlSB_lEEENS4_8TiledMMAINS4_8MMA_AtomIJNS4_4SM904GMMA6SPARSE28GMMA_64x256x64_S32S8S8_SS_TNILNS13_9SparseSelE0EEEEEENSI_INS5_IJSJ_SB_SB_EEENS5_IJSB_NSA_ILi0EEES1A_EEEEENS5_IJNS4_10UnderscoreES1D_S1D_EEEEENS4_13SM90_TMA_LOADENS4_14ComposedLayoutINS4_7SwizzleILi2ELi4ELi3EEENS4_25smem_sparse_ptr_flag_bitsILi2ELi8EEENSI_INS5_IJNS5_IJSB_NSA_ILi8EEEEEENS5_IJSJ_SP_EEEEEENS5_IJNS5_IJS1A_SF_EEESM_EEEEEEEvNS4_8identityES1G_NS1H_INS1I_ILi3ELi4ELi3EEENS4_18smem_ptr_flag_bitsILi8EEENSI_INS5_IJS1M_SF_EEENS5_IJSF_SB_EEEEEEEvS1U_EENS_8epilogue10collective6detail29Sm90TmaWarpSpecializedAdapterINS24_15DefaultEpilogueIiNS5_IJSB_llEEES28_NS23_6thread17LinearCombinationIiLi1EiiLNS29_9ScaleType4KindE0ELNS_15FloatRoundStyleE2EiEENS1_15EpilogueDefaultEEEEEvvEEEEvNT_6ParamsE:
[----:B------:R-:W-:Y:S01]  /*0000*/  LDC R1, c[0x0][0x28] ;  /* 0x00000a00ff017b82 */ /* 0x000fe20000000800 */
[----:B------:R-:W0:Y:S01]  /*0010*/  S2R R0, SR_TID.X ;  /* 0x0000000000007919 */ /* 0x000e220000002100 */
[----:B------:R-:W-:Y:S01]  /*0020*/  ELECT P0, URZ, PT ;  /* 0x00000000003f782f */ /* 0x000fe20003800000 */
[----:B------:R-:W-:Y:S01]  /*0030*/  BSSY B0, `(.L_x_0) ;  /* 0x0000012000007945 */ /* 0x000fe20003800000 */
[--C-:B0-----:R-:W-:Y:S02]  /*0040*/  SHF.R.U32.HI R2, RZ, 0x5, R0.reuse ;  /* 0x00000005ff027819 */ /* 0x101fe40000011600 */
[----:B------:R-:W-:-:S03]  /*0050*/  SHF.R.U32.HI R5, RZ, 0x7, R0 ;  /* 0x00000007ff057819 */ /* 0x000fc60000011600 */
[----:B------:R-:W0:Y:S04]  /*0060*/  SHFL.IDX PT, R6, R2, RZ, 0x1f ;  /* 0x00001fff02067589 */ /* 0x000e2800000e0000 */
[----:B------:R1:W2:Y:S01]  /*0070*/  SHFL.IDX PT, R4, R5, RZ, 0x1f ;  /* 0x00001fff05047589 */ /* 0x0002a200000e0000 */
[----:B0-----:R-:W-:-:S13]  /*0080*/  ISETP.NE.OR P0, PT, R6, RZ, !P0 ;  /* 0x000000ff0600720c */ /* 0x001fda0004705670 */
[----:B-12---:R-:W-:Y:S05]  /*0090*/  @P0 BRA `(.L_x_1) ;  /* 0x00000000002c0947 */ /* 0x006fea0003800000 */
[----:B------:R-:W-:Y:S02]  /*00a0*/  ULDC.64 UR4, c[0x0][0x198] ;  /* 0x0000660000047ab9 */ /* 0x000fe40000000a00 */
[----:B------:R-:W-:Y:S02]  /*00b0*/  UIADD3 UR6, UP0, UR4, 0xf0, URZ ;  /* 0x000000f004067890 */ /* 0x000fe4000ff1e03f */
[----:B------:R-:W-:Y:S02]  /*00c0*/  UIADD3 UR8, UP1, UR4, 0x1f0, URZ ;  /* 0x000001f004087890 */ /* 0x000fe4000ff3e03f */
[----:B------:R-:W-:Y:S02]  /*00d0*/  UIADD3 UR4, UP2, UR4, 0x2f0, URZ ;  /* 0x000002f004047890 */ /* 0x000fe4000ff5e03f */
[----:B------:R-:W-:Y:S02]  /*00e0*/  UIADD3.X UR7, URZ, UR5, URZ, UP0, !UPT ;  /* 0x000000053f077290 */ /* 0x000fe400087fe43f */
[----:B------:R-:W-:-:S02]  /*00f0*/  UIADD3.X UR9, URZ, UR5, URZ, UP1, !UPT ;  /* 0x000000053f097290 */ /* 0x000fc40008ffe43f */
[----:B------:R-:W-:-:S05]  /*0100*/  UIADD3.X UR5, URZ, UR5, URZ, UP2, !UPT ;  /* 0x000000053f057290 */ /* 0x000fca00097fe43f */
[----:B------:R0:W-:Y:S02]  /*0110*/  UTMACCTL.PF [UR6] ;  /* 0x00000000060079b9 */ /* 0x0001e40008040000 */
[----:B------:R0:W-:Y:S02]  /*0120*/  UTMACCTL.PF [UR8] ;  /* 0x00000000080079b9 */ /* 0x0001e40008040000 */
[----:B------:R0:W-:Y:S02]  /*0130*/  UTMACCTL.PF [UR4] ;  /* 0x00000000040079b9 */ /* 0x0001e40008040000 */
[----:B0-----:R-:W-:Y:S01]  /*0140*/  NOP ;  /* 0x0000000000007918 */ /* 0x001fe20000000000 */
.L_x_1:
[----:B------:R-:W-:Y:S05]  /*0150*/  BSYNC B0 ;  /* 0x0000000000007941 */ /* 0x000fea0003800000 */
.L_x_0:
[----:B------:R-:W0:Y:S02]  /*0160*/  SHFL.IDX PT, R3, R2, RZ, 0x1f ;  /* 0x00001fff02037589 */ /* 0x000e2400000e0000 */
[----:B0-----:R-:W-:-:S13]  /*0170*/  ISETP.NE.AND P0, PT, R3, RZ, PT ;  /* 0x000000ff0300720c */ /* 0x001fda0003f05270 */
[----:B------:R-:W-:Y:S05]  /*0180*/  @P0 BRA `(.L_x_2) ;  /* 0x0000000000600947 */ /* 0x000fea0003800000 */
[----:B------:R-:W0:Y:S01]  /*0190*/  S2UR UR8, SR_CgaCtaId ;  /* 0x00000000000879c3 */ /* 0x000e220000008800 */
[----:B------:R-:W-:Y:S01]  /*01a0*/  UMOV UR4, 0x400 ;  /* 0x0000040000047882 */ /* 0x000fe20000000000 */
[----:B------:R-:W-:Y:S01]  /*01b0*/  UMOV UR5, 0x1 ;  /* 0x0000000100057882 */ /* 0x000fe20000000000 */
[----:B------:R-:W-:Y:S01]  /*01c0*/  UMOV UR6, 0x100 ;  /* 0x0000010000067882 */ /* 0x000fe20000000000 */
[----:B------:R-:W-:Y:S01]  /*01d0*/  ELECT P0, URZ, PT ;  /* 0x00000000003f782f */ /* 0x000fe20003800000 */
[----:B------:R-:W-:-:S04]  /*01e0*/  UIADD3 UR6, -UR6, 0x100000, URZ ;  /* 0x0010000006067890 */ /* 0x000fc8000fffe13f */
[----:B------:R-:W-:Y:S02]  /*01f0*/  USHF.L.U32 UR7, UR6, 0xb, URZ ;  /* 0x0000000b06077899 */ /* 0x000fe4000800063f */
[----:B------:R-:W-:Y:S02]  /*0200*/  USHF.L.U32 UR6, UR6, 0x1, URZ ;  /* 0x0000000106067899 */ /* 0x000fe4000800063f */
[----:B0-----:R-:W-:Y:S02]  /*0210*/  ULEA UR8, UR8, UR4, 0x18 ;  /* 0x0000000408087291 */ /* 0x001fe4000f8ec03f */
[----:B------:R-:W-:-:S04]  /*0220*/  UIADD3 UR4, -UR5, 0x100000, URZ ;  /* 0x0010000005047890 */ /* 0x000fc8000fffe13f */
[----:B------:R-:W-:Y:S02]  /*0230*/  USHF.L.U32 UR5, UR4, 0xb, URZ ;  /* 0x0000000b04057899 */ /* 0x000fe4000800063f */
[----:B------:R-:W-:Y:S01]  /*0240*/  USHF.L.U32 UR4, UR4, 0x1, URZ ;  /* 0x0000000104047899 */ /* 0x000fe2000800063f */
[----:B------:R-:W0:Y:S11]  /*0250*/  FENCE.VIEW.ASYNC.S ;  /* 0x00000000000073c6 */ /* 0x000e360000000000 */
[----:B0-----:R0:W1:Y:S01]  /*0260*/  SYNCS.EXCH.64 URZ, [UR8], UR4 ;  /* 0x00000004083f75b2 */ /* 0x0010620008000100 */
[----:B------:R0:W2:Y:S01]  /*0270*/  SYNCS.EXCH.64 URZ, [UR8+0x28], UR6 ;  /* 0x00002806083f75b2 */ /* 0x0000a20008000100 */
[----:B------:R0:W3:Y:S01]  /*0280*/  SYNCS.EXCH.64 URZ, [UR8+0x8], UR4 ;  /* 0x00000804083f75b2 */ /* 0x0000e20008000100 */
[----:B------:R0:W4:Y:S01]  /*0290*/  SYNCS.EXCH.64 URZ, [UR8+0x30], UR6 ;  /* 0x00003006083f75b2 */ /* 0x0001220008000100 */
[----:B------:R0:W0:Y:S01]  /*02a0*/  SYNCS.EXCH.64 URZ, [UR8+0x10], UR4 ;  /* 0x00001004083f75b2 */ /* 0x0000220008000100 */
[----:B------:R0:W0:Y:S01]  /*02b0*/  SYNCS.EXCH.64 URZ, [UR8+0x38], UR6 ;  /* 0x00003806083f75b2 */ /* 0x0000220008000100 */
[----:B------:R0:W0:Y:S01]  /*02c0*/  SYNCS.EXCH.64 URZ, [UR8+0x18], UR4 ;  /* 0x00001804083f75b2 */ /* 0x0000220008000100 */
[----:B------:R0:W0:Y:S01]  /*02d0*/  SYNCS.EXCH.64 URZ, [UR8+0x40], UR6 ;  /* 0x00004006083f75b2 */ /* 0x0000220008000100 */
[----:B------:R0:W0:Y:S01]  /*02e0*/  SYNCS.EXCH.64 URZ, [UR8+0x20], UR4 ;  /* 0x00002004083f75b2 */ /* 0x0000220008000100 */
[----:B------:R0:W0:Y:S01]  /*02f0*/  SYNCS.EXCH.64 URZ, [UR8+0x48], UR6 ;  /* 0x00004806083f75b2 */ /* 0x0000220008000100 */
[----:B------:R-:W-:Y:S01]  /*0300*/  NOP ;  /* 0x0000000000007918 */ /* 0x000fe20000000000 */
.L_x_2:
[----:B------:R-:W5:Y:S01]  /*0310*/  SHFL.IDX PT, R2, R2, RZ, 0x1f ;  /* 0x00001fff02027589 */ /* 0x000f6200000e0000 */
[----:B------:R-:W1:Y:S01]  /*0320*/  LDC R3, c[0x0][0x75c] ;  /* 0x0001d700ff037b82 */ /* 0x000e620000000800 */
[----:B------:R-:W-:Y:S02]  /*0330*/  ELECT P0, URZ, PT ;  /* 0x00000000003f782f */ /* 0x000fe40003800000 */
[C---:B------:R-:W-:Y:S01]  /*0340*/  ISETP.NE.AND P2, PT, R4.reuse, RZ, PT ;  /* 0x000000ff0400720c */ /* 0x040fe20003f45270 */
[----:B------:R-:W2:Y:S01]  /*0350*/  S2R R7, SR_CTAID.Y ;  /* 0x0000000000077919 */ /* 0x000ea20000002600 */
[----:B0-----:R-:W-:Y:S01]  /*0360*/  UMOV UR4, 0x20 ;  /* 0x0000002000047882 */ /* 0x001fe20000000000 */
[----:B------:R-:W-:Y:S01]  /*0370*/  VIADD R12, R4, 0xffffffff ;  /* 0xffffffff040c7836 */ /* 0x000fe20000000000 */
[----:B------:R-:W-:Y:S01]  /*0380*/  NOP ;  /* 0x0000000000007918 */ /* 0x000fe20000000000 */
[----:B------:R-:W0:Y:S01]  /*0390*/  S2R R8, SR_CTAID.X ;  /* 0x0000000000087919 */ /* 0x000e220000002500 */
[----:B------:R-:W-:-:S02]  /*03a0*/  NOP ;  /* 0x0000000000007918 */ /* 0x000fc40000000000 */
[----:B------:R-:W-:Y:S02]  /*03b0*/  ISETP.GE.U32.AND P1, PT, R12, 0x2, PT ;  /* 0x000000020c00780c */ /* 0x000fe40003f26070 */
[----:B-----5:R-:W-:Y:S02]  /*03c0*/  ISETP.NE.OR P0, PT, R2, RZ, !P0 ;  /* 0x000000ff0200720c */ /* 0x020fe40004705670 */
[----:B-1----:R-:W-:Y:S02]  /*03d0*/  ISETP.NE.AND P3, PT, R3, 0x1, PT ;  /* 0x000000010300780c */ /* 0x002fe40003f65270 */
[----:B------:R-:W-:-:S04]  /*03e0*/  SHF.R.S32.HI R3, RZ, 0x1f, R6 ;  /* 0x0000001fff037819 */ /* 0x000fc80000011406 */
[----:B------:R-:W-:-:S04]  /*03f0*/  LEA.HI R3, R3, R6, RZ, 0x2 ;  /* 0x0000000603037211 */ /* 0x000fc800078f10ff */
[----:B------:R-:W-:Y:S01]  /*0400*/  LOP3.LUT R3, R3, 0xfffffffc, RZ, 0xc0, !PT ;  /* 0xfffffffc03037812 */ /* 0x000fe200078ec0ff */
[----:B------:R-:W-:Y:S01]  /*0410*/  VOTEU.ALL UP0, P0 ;  /* 0x00000000003f7886 */ /* 0x000fe20000000000 */
[----:B------:R-:W-:Y:S01]  /*0420*/  VOTEU.ALL UP1, P0 ;  /* 0x00000000003f7886 */ /* 0x000fe20000020000 */
[----:B------:R-:W0:Y:S01]  /*0430*/  @P3 LDC R9, c[0x0][0x10] ;  /* 0x00000400ff093b82 */ /* 0x000e220000000800 */
[----:B--2---:R-:W-:Y:S02]  /*0440*/  @P3 IMAD.MOV.U32 R2, RZ, RZ, R7 ;  /* 0x000000ffff023224 */ /* 0x004fe400078e0007 */
[----:B------:R-:W-:Y:S01]  /*0450*/  IMAD.IADD R6, R6, 0x1, -R3 ;  /* 0x0000000106067824 */ /* 0x000fe200078e0a03 */
[----:B------:R-:W-:Y:S01]  /*0460*/  @!UP0 UMOV UR6, 0x400 ;  /* 0x0000040000068882 */ /* 0x000fe20000000000 */
[----:B------:R-:W-:-:S04]  /*0470*/  @!UP0 UIADD3 UR4, -UR4, 0x100000, URZ ;  /* 0x0010000004048890 */ /* 0x000fc8000fffe13f */
[----:B------:R-:W-:Y:S02]  /*0480*/  @!UP0 USHF.L.U32 UR5, UR4, 0xb, URZ ;  /* 0x0000000b04058899 */ /* 0x000fe4000800063f */
[----:B------:R-:W-:Y:S01]  /*0490*/  @!UP0 USHF.L.U32 UR4, UR4, 0x1, URZ ;  /* 0x0000000104048899 */ /* 0x000fe2000800063f */
[----:B------:R-:W-:Y:S01]  /*04a0*/  @P3 IMAD.MOV.U32 R3, RZ, RZ, RZ ;  /* 0x000000ffff033224 */ /* 0x000fe200078e00ff */
[----:B------:R-:W1:Y:S01]  /*04b0*/  @!UP0 S2UR UR7, SR_CgaCtaId ;  /* 0x00000000000789c3 */ /* 0x000e620000008800 */
[----:B------:R-:W-:-:S07]  /*04c0*/  @P3 IMAD.MOV.U32 R13, RZ, RZ, RZ ;  /* 0x000000ffff0d3224 */ /* 0x000fce00078e00ff */
[----:B------:R-:W2:Y:S01]  /*04d0*/  @!P3 LDC R10, c[0x0][0xc] ;  /* 0x00000300ff0abb82 */ /* 0x000ea20000000800 */
[----:B0-----:R-:W-:-:S04]  /*04e0*/  @P3 IMAD.WIDE.U32 R2, R8, R9, R2 ;  /* 0x0000000908023225 */ /* 0x001fc800078e0002 */
[----:B------:R-:W-:Y:S02]  /*04f0*/  IMAD.MOV.U32 R9, RZ, RZ, RZ ;  /* 0x000000ffff097224 */ /* 0x000fe400078e00ff */
[----:B------:R-:W-:Y:S01]  /*0500*/  @P3 IMAD.IADD R3, R3, 0x1, R13 ;  /* 0x0000000103033824 */ /* 0x000fe200078e020d */
[----:B-1----:R-:W-:Y:S01]  /*0510*/  @!UP0 ULEA UR6, UR7, UR6, 0x18 ;  /* 0x0000000607068291 */ /* 0x002fe2000f8ec03f */
[----:B------:R-:W-:Y:S01]  /*0520*/  VOTEU.ALL UP0, P0 ;  /* 0x00000000003f7886 */ /* 0x000fe20000000000 */
[----:B------:R-:W-:-:S04]  /*0530*/  ISETP.NE.AND P0, PT, R6, 0x3, PT ;  /* 0x000000030600780c */ /* 0x000fc80003f05270 */
[----:B------:R-:W-:Y:S01]  /*0540*/  ISETP.EQ.OR P0, PT, R6, RZ, !P0 ;  /* 0x000000ff0600720c */ /* 0x000fe20004702670 */
[----:B--2---:R-:W-:-:S03]  /*0550*/  @!P3 IMAD.WIDE.U32 R10, R10, R7, R8 ;  /* 0x000000070a0ab225 */ /* 0x004fc600078e0008 */
[----:B------:R-:W-:Y:S01]  /*0560*/  ISETP.EQ.AND P0, PT, R4, RZ, P0 ;  /* 0x000000ff0400720c */ /* 0x000fe20000702270 */
[----:B------:R-:W0:Y:S02]  /*0570*/  FENCE.VIEW.ASYNC.S ;  /* 0x00000000000073c6 */ /* 0x000e240000000000 */
[----:B0-----:R0:W3:Y:S01]  /*0580*/  @!UP0 SYNCS.EXCH.64 URZ, [UR6+0x60], UR4 ;  /* 0x00006004063f85b2 */ /* 0x0010e20008000100 */
[----:B------:R-:W-:Y:S01]  /*0590*/  @!P3 IMAD.MOV.U32 R2, RZ, RZ, R10 ;  /* 0x000000ffff02b224 */ /* 0x000fe200078e000a */
[----:B------:R-:W-:Y:S01]  /*05a0*/  SEL R4, RZ, 0x1, !P0 ;  /* 0x00000001ff047807 */ /* 0x000fe20004000000 */
[----:B------:R-:W-:-:S03]  /*05b0*/  @!P3 IMAD.MOV.U32 R3, RZ, RZ, R11 ;  /* 0x000000ffff03b224 */ /* 0x000fc600078e000b */
[----:B------:R-:W-:Y:S01]  /*05c0*/  SEL R4, R4, 0x2, P1 ;  /* 0x0000000204047807 */ /* 0x000fe20000800000 */
[----:B------:R0:W3:Y:S01]  /*05d0*/  @!UP1 SYNCS.EXCH.64 URZ, [UR6+0x68], UR4 ;  /* 0x00006804063f95b2 */ /* 0x0000e20008000100 */
[----:B------:R-:W-:Y:S01]  /*05e0*/  NOP ;  /* 0x0000000000007918 */ /* 0x000fe20000000000 */
[----:B---34-:R-:W-:Y:S06]  /*05f0*/  BAR.SYNC.DEFER_BLOCKING 0x0 ;  /* 0x0000000000007b1d */ /* 0x018fec0000010000 */
[----:B------:R-:W-:Y:S05]  /*0600*/  @!P2 BRA `(.L_x_3) ;  /* 0x000000ac0094a947 */ /* 0x000fea0003800000 */
[----:B------:R-:W-:-:S13]  /*0610*/  ISETP.GT.U32.AND P0, PT, R12, 0x1, PT ;  /* 0x000000010c00780c */ /* 0x000fda0003f04070 */
[----:B0-----:R-:W-:Y:S05]  /*0620*/  @P0 EXIT ;  /* 0x000000000000094d */ /* 0x001fea0003800000 */
[----:B------:R-:W-:Y:S01]  /*0630*/  ULDC.64 UR4, c[0x0][0x750] ;  /* 0x0001d40000047ab9 */ /* 0x000fe20000000a00 */
[----:B------:R-:W-:Y:S01]  /*0640*/  PRMT R11, RZ, 0x7610, R11 ;  /* 0x00007610ff0b7816 */ /* 0x000fe2000000000b */
[----:B------:R-:W-:Y:S01]  /*0650*/  IMAD.MOV.U32 R10, RZ, RZ, -0x1 ;  /* 0xffffffffff0a7424 */ /* 0x000fe200078e00ff */
[----:B------:R-:W-:Y:S01]  /*0660*/  ISETP.GE.U32.AND P0, PT, R2, UR4, PT ;  /* 0x0000000402007c0c */ /* 0x000fe2000bf06070 */
[----:B------:R-:W-:Y:S02]  /*0670*/  IMAD.MOV.U32 R12, RZ, RZ, -0x1 ;  /* 0xffffffffff0c7424 */ /* 0x000fe400078e00ff */
[----:B------:R-:W-:Y:S01]  /*0680*/  IMAD.MOV.U32 R6, RZ, RZ, -0x1 ;  /* 0xffffffffff067424 */ /* 0x000fe200078e00ff */
[----:B------:R-:W-:-:S13]  /*0690*/  ISETP.GE.U32.AND.EX P0, PT, R3, UR5, PT, P0 ;  /* 0x0000000503007c0c */ /* 0x000fda000bf06100 */
[----:B------:R-:W-:Y:S05]  /*06a0*/  @P0 BRA `(.L_x_4) ;  /* 0x0000000400580947 */ /* 0x000fea0003800000 */
[----:B------:R-:W0:Y:S01]  /*06b0*/  LDC.64 R18, c[0x0][0x728] ;  /* 0x0001ca00ff127b82 */ /* 0x000e220000000a00 */
[----:B------:R-:W-:Y:S02]  /*06c0*/  IMAD.MOV.U32 R10, RZ, RZ, R2 ;  /* 0x000000ffff0a7224 */ /* 0x000fe400078e0002 */
[----:B------:R-:W-:-:S05]  /*06d0*/  IMAD.MOV.U32 R11, RZ, RZ, R3 ;  /* 0x000000ffff0b7224 */ /* 0x000fca00078e0003 */
[----:B------:R-:W1:Y:S08]  /*06e0*/  LDC R6, c[0x0][0x730] ;  /* 0x0001cc00ff067b82 */ /* 0x000e700000000800 */
[----:B------:R-:W2:Y:S01]  /*06f0*/  LDC.64 R20, c[0x0][0x720] ;  /* 0x0001c800ff147b82 */ /* 0x000ea20000000a00 */
[----:B0-----:R-:W-:-:S04]  /*0700*/  ISETP.NE.U32.AND P0, PT, R18, RZ, PT ;  /* 0x000000ff1200720c */ /* 0x001fc80003f05070 */
[----:B------:R-:W-:-:S13]  /*0710*/  ISETP.NE.AND.EX P0, PT, R19, RZ, PT, P0 ;  /* 0x000000ff1300720c */ /* 0x000fda0003f05300 */
[----:B-12---:R-:W-:Y:S05]  /*0720*/  @!P0 BRA `(.L_x_5) ;  /* 0x0000000000288947 */ /* 0x006fea0003800000 */
[----:B------:R-:W0:Y:S02]  /*0730*/  LDC R15, c[0x0][0x734] ;  /* 0x0001cd00ff0f7b82 */ /* 0x000e240000000800 */
[----:B0-----:R-:W-:-:S05]  /*0740*/  IADD3 R15, P0, R2, R15, RZ ;  /* 0x0000000f020f7210 */ /* 0x001fca0007f1e0ff */
[----:B------:R-:W-:-:S04]  /*0750*/  IMAD.X R17, RZ, RZ, R3, P0 ;  /* 0x000000ffff117224 */ /* 0x000fc800000e0603 */
[----:B------:R-:W-:-:S04]  /*0760*/  IMAD.WIDE.U32 R10, R17, R18, RZ ;  /* 0x00000012110a7225 */ /* 0x000fc800078e00ff */
[----:B------:R-:W-:-:S04]  /*0770*/  IMAD.WIDE.U32 R12, P0, R15, R19, R10 ;  /* 0x000000130f0c7225 */ /* 0x000fc8000780000a */
[----:B------:R-:W-:-:S04]  /*0780*/  IMAD.WIDE.U32 R10, R15, R18, RZ ;  /* 0x000000120f0a7225 */ /* 0x000fc800078e00ff */
[----:B------:R-:W-:Y:S01]  /*0790*/  IMAD.X R15, RZ, RZ, RZ, P0 ;  /* 0x000000ffff0f7224 */ /* 0x000fe200000e06ff */
[----:B------:R-:W-:Y:S01]  /*07a0*/  IADD3 RZ, P0, R11, R12, RZ ;  /* 0x0000000c0bff7210 */ /* 0x000fe20007f1e0ff */
[----:B------:R-:W-:-:S04]  /*07b0*/  IMAD.MOV.U32 R14, RZ, RZ, R13 ;  /* 0x000000ffff0e7224 */ /* 0x000fc800078e000d */
[----:B------:R-:W-:-:S08]  /*07c0*/  IMAD.WIDE.U32.X R10, R17, R19, R14, P0 ;  /* 0x00000013110a7225 */ /* 0x000fd000000e040e */
.L_x_5:
[-CC-:B------:R-:W-:Y:S01]  /*07d0*/  SHF.R.U64 R25, R10, R6.reuse, R11.reuse ;  /* 0x000000060a197219 */ /* 0x180fe2000000120b */
[----:B------:R-:W0:Y:S01]  /*07e0*/  LDC R14, c[0x0][0x718] ;  /* 0x0001c600ff0e7b82 */ /* 0x000e220000000800 */
[----:B------:R-:W-:Y:S01]  /*07f0*/  SHF.R.U32.HI R9, RZ, R6, R11 ;  /* 0x00000006ff097219 */ /* 0x000fe2000001160b */
[----:B------:R-:W-:Y:S01]  /*0800*/  ULDC UR4, c[0x0][0x150] ;  /* 0x0000540000047ab9 */ /* 0x000fe20000000800 */
[----:B------:R-:W-:Y:S02]  /*0810*/  IADD3 R13, P0, RZ, -R25, RZ ;  /* 0x80000019ff0d7210 */ /* 0x000fe40007f1e0ff */
[----:B------:R-:W-:-:S03]  /*0820*/  I2FP.F32.U32 R6, R8 ;  /* 0x0000000800067245 */ /* 0x000fc60000201000 */
[----:B------:R-:W1:Y:S01]  /*0830*/  LDC.64 R26, c[0x0][0x740] ;  /* 0x0001d000ff1a7b82 */ /* 0x000e620000000a00 */
[----:B------:R-:W-:Y:S02]  /*0840*/  IMAD.X R15, RZ, RZ, ~R9, P0 ;  /* 0x000000ffff0f7224 */ /* 0x000fe400000e0e09 */
[----:B------:R-:W-:Y:S01]  /*0850*/  FMUL R6, R6, UR4 ;  /* 0x0000000406067c20 */ /* 0x000fe20008400000 */
[----:B------:R-:W-:Y:S01]  /*0860*/  IMAD.WIDE.U32 R10, R13, R20, R2 ;  /* 0x000000140d0a7225 */ /* 0x000fe200078e0002 */
[----:B------:R-:W-:-:S03]  /*0870*/  ULDC UR4, c[0x0][0x154] ;  /* 0x0000550000047ab9 */ /* 0x000fc60000000800 */
[----:B------:R-:W-:Y:S01]  /*0880*/  IMAD R12, R15, R20, RZ ;  /* 0x000000140f0c7224 */ /* 0x000fe200078e02ff */
[----:B------:R-:W2:Y:S01]  /*0890*/  LDC R9, c[0x0][0x144] ;  /* 0x00005100ff097b82 */ /* 0x000ea20000000800 */
[----:B------:R-:W3:Y:S02]  /*08a0*/  F2I.U32.TRUNC.NTZ R6, R6 ;  /* 0x0000000600067305 */ /* 0x000ee4000020f000 */
[----:B------:R-:W-:-:S04]  /*08b0*/  IMAD R13, R13, R21, R12 ;  /* 0x000000150d0d7224 */ /* 0x000fc800078e020c */
[----:B------:R-:W-:Y:S01]  /*08c0*/  IMAD.IADD R11, R11, 0x1, R13 ;  /* 0x000000010b0b7824 */ /* 0x000fe200078e020d */
[----:B------:R-:W4:Y:S01]  /*08d0*/  LDC R16, c[0x0][0x708] ;  /* 0x0001c200ff107b82 */ /* 0x000f220000000800 */
[----:B------:R-:W-:-:S03]  /*08e0*/  IMAD.MOV.U32 R13, RZ, RZ, -0x1 ;  /* 0xffffffffff0d7424 */ /* 0x000fc600078e00ff */
[-CC-:B0-----:R-:W-:Y:S02]  /*08f0*/  SHF.R.U64 R20, R10, R14.reuse, R11.reuse ;  /* 0x0000000e0a147219 */ /* 0x181fe4000000120b */
[----:B------:R-:W-:Y:S02]  /*0900*/  I2FP.F32.U32 R10, R7 ;  /* 0x00000007000a7245 */ /* 0x000fe40000201000 */
[----:B------:R-:W0:Y:S01]  /*0910*/  LDC R24, c[0x0][0x758] ;  /* 0x0001d600ff187b82 */ /* 0x000e220000000800 */
[----:B-1----:R-:W-:Y:S01]  /*0920*/  ISETP.NE.U32.AND P0, PT, R26, RZ, PT ;  /* 0x000000ff1a00720c */ /* 0x002fe20003f05070 */
[----:B---3--:R-:W-:Y:S01]  /*0930*/  IMAD.MOV R12, RZ, RZ, -R6 ;  /* 0x000000ffff0c7224 */ /* 0x008fe200078e0a06 */
[----:B------:R-:W-:Y:S01]  /*0940*/  SHF.R.U32.HI R11, RZ, R14, R11 ;  /* 0x0000000eff0b7219 */ /* 0x000fe2000001160b */
[----:B------:R-:W-:Y:S01]  /*0950*/  FMUL R10, R10, UR4 ;  /* 0x000000040a0a7c20 */ /* 0x000fe20008400000 */
[----:B------:R-:W-:-:S03]  /*0960*/  ISETP.NE.AND.EX P0, PT, R27, RZ, PT, P0 ;  /* 0x000000ff1b00720c */ /* 0x000fc60003f05300 */
[----:B------:R-:W1:Y:S01]  /*0970*/  LDC R18, c[0x0][0x148] ;  /* 0x00005200ff127b82 */ /* 0x000e620000000800 */
[----:B--2---:R-:W-:-:S07]  /*0980*/  IMAD R6, R9, R12, R8 ;  /* 0x0000000c09067224 */ /* 0x004fce00078e0208 */
[----:B------:R-:W2:Y:S01]  /*0990*/  LDC R22, c[0x0][0x700] ;  /* 0x0001c000ff167b82 */ /* 0x000ea20000000800 */
[-CC-:B----4-:R-:W-:Y:S02]  /*09a0*/  SHF.R.U64 R28, R20, R16.reuse, R11.reuse ;  /* 0x00000010141c7219 */ /* 0x190fe4000000120b */
[----:B------:R-:W-:Y:S01]  /*09b0*/  SHF.R.U32.HI R9, RZ, R16, R11 ;  /* 0x00000010ff097219 */ /* 0x000fe2000001160b */
[----:B------:R-:W-:Y:S01]  /*09c0*/  IMAD.MOV.U32 R11, RZ, RZ, 0x1 ;  /* 0x00000001ff0b7424 */ /* 0x000fe200078e00ff */
[----:B------:R3:W4:Y:S03]  /*09d0*/  F2I.U32.TRUNC.NTZ R16, R10 ;  /* 0x0000000a00107305 */ /* 0x000726000020f000 */
[----:B------:R-:W1:Y:S01]  /*09e0*/  LDC R19, c[0x0][0x748] ;  /* 0x0001d200ff137b82 */ /* 0x000e620000000800 */
[-C--:B0-----:R-:W-:Y:S02]  /*09f0*/  SHF.L.U32 R8, R13, R24.reuse, RZ ;  /* 0x000000180d087219 */ /* 0x081fe400000006ff */
[----:B------:R-:W-:-:S02]  /*0a00*/  SHF.R.U64 R30, R28, R24, R9 ;  /* 0x000000181c1e7219 */ /* 0x000fc40000001209 */
[----:B------:R-:W-:Y:S02]  /*0a10*/  LOP3.LUT R15, RZ, R8, RZ, 0x33, !PT ;  /* 0x00000008ff0f7212 */ /* 0x000fe400078e33ff */
[-C--:B------:R-:W-:Y:S01]  /*0a20*/  SHF.R.U32.HI R9, RZ, R24.reuse, R9 ;  /* 0x00000018ff097219 */ /* 0x080fe20000011609 */
[----:B------:R-:W0:Y:S01]  /*0a30*/  LDC R21, c[0x0][0x738] ;  /* 0x0001ce00ff157b82 */ /* 0x000e220000000800 */
[----:B------:R-:W-:Y:S01]  /*0a40*/  SHF.L.U32 R14, R11, R24, RZ ;  /* 0x000000180b0e7219 */ /* 0x000fe200000006ff */
[----:B------:R-:W-:-:S06]  /*0a50*/  IMAD.MOV.U32 R8, RZ, RZ, R30 ;  /* 0x000000ffff087224 */ /* 0x000fcc00078e001e */
[----:B------:R-:W0:Y:S01]  /*0a60*/  LDC R23, c[0x0][0x710] ;  /* 0x0001c400ff177b82 */ /* 0x000e220000000800 */
[----:B---34-:R-:W-:Y:S05]  /*0a70*/  @!P0 BRA `(.L_x_6) ;  /* 0x0000000000288947 */ /* 0x018fea0003800000 */
[----:B------:R-:W3:Y:S02]  /*0a80*/  LDC R13, c[0x0][0x74c] ;  /* 0x0001d300ff0d7b82 */ /* 0x000ee40000000800 */
[----:B---3--:R-:W-:-:S05]  /*0a90*/  IADD3 R13, P0, R30, R13, RZ ;  /* 0x0000000d1e0d7210 */ /* 0x008fca0007f1e0ff */
        /* <DEDUP_REMOVED lines=8> */
.L_x_6:
[----:B-1----:R-:W-:Y:S01]  /*0b20*/  SHF.R.U64 R8, R8, R19, R9 ;  /* 0x0000001308087219 */ /* 0x002fe20000001209 */
[----:B--2---:R-:W-:Y:S01]  /*0b30*/  VIADD R9, R22, 0xffffffff ;  /* 0xffffffff16097836 */ /* 0x004fe20000000000 */
[----:B------:R-:W-:Y:S01]  /*0b40*/  LOP3.LUT R15, R28, R15, RZ, 0xc0, !PT ;  /* 0x0000000f1c0f7212 */ /* 0x000fe200078ec0ff */
[----:B------:R-:W-:Y:S02]  /*0b50*/  IMAD.MOV R16, RZ, RZ, -R16 ;  /* 0x000000ffff107224 */ /* 0x000fe400078e0a10 */
[----:B------:R-:W-:Y:S01]  /*0b60*/  IMAD.MOV R10, RZ, RZ, -R8 ;  /* 0x000000ffff0a7224 */ /* 0x000fe200078e0a08 */
[----:B------:R-:W-:Y:S01]  /*0b70*/  LOP3.LUT R9, R20, R9, RZ, 0xc0, !PT ;  /* 0x0000000914097212 */ /* 0x000fe200078ec0ff */
[----:B------:R-:W-:Y:S02]  /*0b80*/  @P3 IMAD R6, R18, R16, R7 ;  /* 0x0000001012063224 */ /* 0x000fe400078e0207 */
[----:B------:R-:W-:Y:S02]  /*0b90*/  IMAD R15, R14, R8, R15 ;  /* 0x000000080e0f7224 */ /* 0x000fe400078e020f */
[----:B0-----:R-:W-:-:S02]  /*0ba0*/  IMAD R7, R10, R21, R30 ;  /* 0x000000150a077224 */ /* 0x001fc400078e021e */
[----:B------:R-:W-:Y:S02]  /*0bb0*/  IMAD R6, R15, R23, R6 ;  /* 0x000000170f067224 */ /* 0x000fe400078e0206 */
[----:B------:R-:W-:Y:S02]  /*0bc0*/  IMAD R7, R7, R22, R9 ;  /* 0x0000001607077224 */ /* 0x000fe400078e0209 */
[----:B------:R-:W-:-:S03]  /*0bd0*/  IMAD.MOV.U32 R11, RZ, RZ, 0x1 ;  /* 0x00000001ff0b7424 */ /* 0x000fc600078e00ff */
[----:B------:R-:W-:Y:S02]  /*0be0*/  SEL R12, R7, R6, !P3 ;  /* 0x00000006070c7207 */ /* 0x000fe40005800000 */
[----:B------:R-:W-:Y:S01]  /*0bf0*/  SEL R10, R6, R7, !P3 ;  /* 0x00000007060a7207 */ /* 0x000fe20005800000 */
[----:B------:R-:W-:-:S07]  /*0c00*/  IMAD.MOV.U32 R6, RZ, RZ, R25 ;  /* 0x000000ffff067224 */ /* 0x000fce00078e0019 */
.L_x_4:
[----:B------:R-:W-:-:S08]  /*0c10*/  NOP ;  /* 0x0000000000007918 */ /* 0x000fd00000000000 */
[----:B------:R-:W0:Y:S02]  /*0c20*/  USETMAXREG.TRY_ALLOC.CTAPOOL UP0, 0xe8 ;  /* 0x000000e8000079c8 */ /* 0x000e240008000600 */
[----:B0-----:R-:W-:-:S13]  /*0c30*/  PLOP3.LUT P0, PT, PT, PT, UP0, 0x80, 0x0 ;  /* 0x000000000000781c */ /* 0x001fda0003f0f008 */
[----:B------:R-:W-:Y:S05]  /*0c40*/  @!P0 BRA `(.L_x_4) ;  /* 0xfffffffc00f08947 */ /* 0x000fea000383ffff */
[----:B------:R-:W-:Y:S01]  /*0c50*/  ULDC.64 UR4, c[0x0][0x698] ;  /* 0x0001a60000047ab9 */ /* 0x000fe20000000a00 */
[----:B------:R-:W-:Y:S01]  /*0c60*/  ULDC.64 UR16, c[0x0][0x208] ;  /* 0x0000820000107ab9 */ /* 0x000fe20000000a00 */
[----:B------:R-:W-:-:S04]  /*0c70*/  ISETP.NE.U32.AND P0, PT, RZ, UR4, PT ;  /* 0x00000004ff007c0c */ /* 0x000fc8000bf05070 */
[----:B------:R-:W-:-:S13]  /*0c80*/  ISETP.NE.AND.EX P0, PT, RZ, UR5, PT, P0 ;  /* 0x00000005ff007c0c */ /* 0x000fda000bf05300 */
[----:B------:R-:W-:Y:S05]  /*0c90*/  @!P0 BRA `(.L_x_7) ;  /* 0x00000000001c8947 */ /* 0x000fea0003800000 */
[----:B------:R-:W0:Y:S02]  /*0ca0*/  LDC.64 R8, c[0x0][0x698] ;  /* 0x0001a600ff087b82 */ /* 0x000e240000000a00 */
[----:B0-----:R-:W2:Y:S02]  /*0cb0*/  LDG.E.64 R8, desc[UR16][R8.64] ;  /* 0x0000001008087981 */ /* 0x001ea4000c1e1b00 */
[----:B--2---:R-:W-:-:S04]  /*0cc0*/  ISETP.NE.U32.AND P0, PT, R8, RZ, PT ;  /* 0x000000ff0800720c */ /* 0x004fc80003f05070 */
[----:B------:R-:W-:-:S13]  /*0cd0*/  ISETP.NE.AND.EX P0, PT, R9, RZ, PT, P0 ;  /* 0x000000ff0900720c */ /* 0x000fda0003f05300 */
[----:B------:R-:W-:Y:S05]  /*0ce0*/  @!P0 BRA `(.L_x_7) ;  /* 0x0000000000088947 */ /* 0x000fea0003800000 */
[----:B------:R0:W5:Y:S01]  /*0cf0*/  LD.E R7, desc[UR16][R8.64] ;  /* 0x0000001008077980 */ /* 0x000162000c101900 */
[----:B------:R-:W-:Y:S05]  /*0d00*/  BRA `(.L_x_8) ;  /* 0x0000000000207947 */ /* 0x000fea0003800000 */
.L_x_7:
[----:B------:R-:W-:Y:S02]  /*0d10*/  ULDC.64 UR4, c[0x0][0x688] ;  /* 0x0001a20000047ab9 */ /* 0x000fe40000000a00 */
[----:B------:R-:W-:-:S04]  /*0d20*/  ISETP.NE.U32.AND P0, PT, RZ, UR4, PT ;  /* 0x00000004ff007c0c */ /* 0x000fc8000bf05070 */
[----:B------:R-:W-:-:S13]  /*0d30*/  ISETP.NE.AND.EX P0, PT, RZ, UR5, PT, P0 ;  /* 0x00000005ff007c0c */ /* 0x000fda000bf05300 */
[----:B------:R-:W-:Y:S05]  /*0d40*/  @!P0 BRA `(.L_x_9) ;  /* 0x00000000000c8947 */ /* 0x000fea0003800000 */
[----:B------:R-:W0:Y:S02]  /*0d50*/  LDC.64 R8, c[0x0][0x688] ;  /* 0x0001a200ff087b82 */ /* 0x000e240000000a00 */
[----:B0-----:R1:W5:Y:S01]  /*0d60*/  LDG.E R7, desc[UR16][R8.64] ;  /* 0x0000001008077981 */ /* 0x001362000c1e1900 */
[----:B------:R-:W-:Y:S05]  /*0d70*/  BRA `(.L_x_8) ;  /* 0x0000000000047947 */ /* 0x000fea0003800000 */
.L_x_9:
[----:B------:R-:W2:Y:S02]  /*0d80*/  LDC R7, c[0x0][0x680] ;  /* 0x0001a000ff077b82 */ /* 0x000ea40000000800 */
.L_x_8:
[----:B------:R-:W-:Y:S02]  /*0d90*/  ULDC.64 UR4, c[0x0][0x6a0] ;  /* 0x0001a80000047ab9 */ /* 0x000fe40000000a00 */
[----:B------:R-:W-:-:S04]  /*0da0*/  ISETP.NE.U32.AND P0, PT, RZ, UR4, PT ;  /* 0x00000004ff007c0c */ /* 0x000fc8000bf05070 */
[----:B------:R-:W-:-:S13]  /*0db0*/  ISETP.NE.AND.EX P0, PT, RZ, UR5, PT, P0 ;  /* 0x00000005ff007c0c */ /* 0x000fda000bf05300 */
[----:B------:R-:W-:Y:S05]  /*0dc0*/  @!P0 BRA `(.L_x_10) ;  /* 0x00000000001c8947 */ /* 0x000fea0003800000 */
[----:B01----:R-:W0:Y:S02]  /*0dd0*/  LDC.64 R8, c[0x0][0x6a0] ;  /* 0x0001a800ff087b82 */ /* 0x003e240000000a00 */
[----:B0-----:R-:W3:Y:S02]  /*0de0*/  LDG.E.64 R8, desc[UR16][R8.64] ;  /* 0x0000001008087981 */ /* 0x001ee4000c1e1b00 */
[----:B---3--:R-:W-:-:S04]  /*0df0*/  ISETP.NE.U32.AND P0, PT, R8, RZ, PT ;  /* 0x000000ff0800720c */ /* 0x008fc80003f05070 */
[----:B------:R-:W-:-:S13]  /*0e00*/  ISETP.NE.AND.EX P0, PT, R9, RZ, PT, P0 ;  /* 0x000000ff0900720c */ /* 0x000fda0003f05300 */
[----:B------:R-:W-:Y:S05]  /*0e10*/  @!P0 BRA `(.L_x_10) ;  /* 0x0000000000088947 */ /* 0x000fea0003800000 */
[----:B------:R0:W5:Y:S01]  /*0e20*/  LD.E R8, desc[UR16][R8.64] ;  /* 0x0000001008087980 */ /* 0x000162000c101900 */
[----:B------:R-:W-:Y:S05]  /*0e30*/  BRA `(.L_x_11) ;  /* 0x0000000000207947 */ /* 0x000fea0003800000 */
.L_x_10:
[----:B------:R-:W-:Y:S02]  /*0e40*/  ULDC.64 UR4, c[0x0][0x690] ;  /* 0x0001a40000047ab9 */ /* 0x000fe40000000a00 */
[----:B------:R-:W-:-:S04]  /*0e50*/  ISETP.NE.U32.AND P0, PT, RZ, UR4, PT ;  /* 0x00000004ff007c0c */ /* 0x000fc8000bf05070 */
[----:B------:R-:W-:-:S13]  /*0e60*/  ISETP.NE.AND.EX P0, PT, RZ, UR5, PT, P0 ;  /* 0x00000005ff007c0c */ /* 0x000fda000bf05300 */
[----:B------:R-:W-:Y:S05]  /*0e70*/  @!P0 BRA `(.L_x_12) ;  /* 0x00000000000c8947 */ /* 0x000fea0003800000 */
[----:B01----:R-:W0:Y:S02]  /*0e80*/  LDC.64 R8, c[0x0][0x690] ;  /* 0x0001a400ff087b82 */ /* 0x003e240000000a00 */
[----:B0-----:R1:W5:Y:S01]  /*0e90*/  LDG.E R8, desc[UR16][R8.64] ;  /* 0x0000001008087981 */ /* 0x001362000c1e1900 */
[----:B------:R-:W-:Y:S05]  /*0ea0*/  BRA `(.L_x_11) ;  /* 0x0000000000047947 */ /* 0x000fea0003800000 */
.L_x_12:
[----:B01----:R-:W3:Y:S02]  /*0eb0*/  LDC R8, c[0x0][0x684] ;  /* 0x0001a100ff087b82 */ /* 0x003ee40000000800 */
.L_x_11:
[----:B------:R-:W-:-:S13]  /*0ec0*/  LOP3.LUT P0, RZ, R11, 0xff, RZ, 0xc0, !PT ;  /* 0x000000ff0bff7812 */ /* 0x000fda000780c0ff */
[----:B------:R-:W-:Y:S05]  /*0ed0*/  @!P0 EXIT ;  /* 0x000000000000894d */ /* 0x000fea0003800000 */
[----:B------:R-:W-:Y:S01]  /*0ee0*/  ULDC UR4, c[0x0][0x28c] ;  /* 0x0000a30000047ab9 */ /* 0x000fe20000000800 */
[----:B------:R-:W-:Y:S01]  /*0ef0*/  LOP3.LUT R156, R4, 0x1, RZ, 0xfc, !PT ;  /* 0x00000001049c7812 */ /* 0x000fe200078efcff */
[----:B------:R-:W-:-:S04]  /*0f00*/  UIADD3 UR4, UR4, 0x7f, URZ ;  /* 0x0000007f04047890 */ /* 0x000fc8000fffe03f */
[----:B------:R-:W-:-:S04]  /*0f10*/  USHF.R.S32.HI UR5, URZ, 0x1f, UR4 ;  /* 0x0000001f3f057899 */ /* 0x000fc80008011404 */
[----:B------:R-:W-:-:S03]  /*0f20*/  ULEA.HI UR5, UR5, UR4, URZ, 0x7 ;  /* 0x0000000405057291 */ /* 0x000fc6000f8f383f */
[----:B------:R-:W-:Y:S01]  /*0f30*/  UMOV UR4, URZ ;  /* 0x0000003f00047c82 */ /* 0x000fe20008000000 */
[----:B------:R-:W-:-:S03]  /*0f40*/  USHF.R.S32.HI UR6, URZ, 0x7, UR5 ;  /* 0x000000073f067899 */ /* 0x000fc60008011405 */
[----:B------:R-:W-:-:S09]  /*0f50*/  UMOV UR5, URZ ;  /* 0x0000003f00057c82 */ /* 0x000fd20008000000 */
.L_x_277:
[----:B01----:R-:W-:Y:S02]  /*0f60*/  LOP3.LUT R9, R0, 0x80, RZ, 0xc0, !PT ;  /* 0x0000008000097812 */ /* 0x003fe400078ec0ff */
[----:B------:R-:W-:Y:S02]  /*0f70*/  CS2R R24, SRZ ;  /* 0x0000000000187805 */ /* 0x000fe4000001ff00 */
[----:B----4-:R-:W-:Y:S02]  /*0f80*/  CS2R R26, SRZ ;  /* 0x00000000001a7805 */ /* 0x010fe4000001ff00 */
[----:B------:R-:W-:Y:S02]  /*0f90*/  CS2R R28, SRZ ;  /* 0x00000000001c7805 */ /* 0x000fe4000001ff00 */
[----:B---3--:R-:W-:Y:S02]  /*0fa0*/  SHF.R.U32.HI R11, RZ, 0x7, R9 ;  /* 0x00000007ff0b7819 */ /* 0x008fe40000011609 */
[----:B------:R-:W-:-:S02]  /*0fb0*/  CS2R R30, SRZ ;  /* 0x00000000001e7805 */ /* 0x000fc4000001ff00 */
[----:B------:R-:W-:Y:S02]  /*0fc0*/  VIMNMX R9, RZ, UR6, PT ;  /* 0x00000006ff097c48 */ /* 0x000fe4000bfe0100 */
[----:B------:R-:W-:Y:S02]  /*0fd0*/  CS2R R32, SRZ ;  /* 0x0000000000207805 */ /* 0x000fe4000001ff00 */
[----:B------:R-:W-:Y:S02]  /*0fe0*/  CS2R R34, SRZ ;  /* 0x0000000000227805 */ /* 0x000fe4000001ff00 */
[----:B------:R-:W-:Y:S01]  /*0ff0*/  CS2R R36, SRZ ;  /* 0x0000000000247805 */ /* 0x000fe2000001ff00 */
[----:B------:R-:W0:Y:S01]  /*1000*/  SHFL.IDX PT, R11, R11, RZ, 0x1f ;  /* 0x00001fff0b0b7589 */ /* 0x000e2200000e0000 */
[----:B------:R-:W-:Y:S02]  /*1010*/  IADD3 R9, -R9, UR6, RZ ;  /* 0x0000000609097c10 */ /* 0x000fe4000fffe1ff */
[----:B------:R-:W-:-:S02]  /*1020*/  CS2R R38, SRZ ;  /* 0x0000000000267805 */ /* 0x000fc4000001ff00 */
[----:B------:R-:W-:Y:S02]  /*1030*/  CS2R R40, SRZ ;  /* 0x0000000000287805 */ /* 0x000fe4000001ff00 */
[----:B------:R-:W-:Y:S02]  /*1040*/  CS2R R42, SRZ ;  /* 0x00000000002a7805 */ /* 0x000fe4000001ff00 */
[----:B------:R-:W-:Y:S02]  /*1050*/  ISETP.GE.AND P0, PT, R9, 0x1, PT ;  /* 0x000000010900780c */ /* 0x000fe40003f06270 */
[----:B------:R-:W-:Y:S02]  /*1060*/  CS2R R44, SRZ ;  /* 0x00000000002c7805 */ /* 0x000fe4000001ff00 */
[----:B------:R-:W-:Y:S02]  /*1070*/  CS2R R46, SRZ ;  /* 0x00000000002e7805 */ /* 0x000fe4000001ff00 */
[----:B------:R-:W-:-:S02]  /*1080*/  CS2R R48, SRZ ;  /* 0x0000000000307805 */ /* 0x000fc4000001ff00 */
[----:B------:R-:W-:Y:S02]  /*1090*/  CS2R R50, SRZ ;  /* 0x0000000000327805 */ /* 0x000fe4000001ff00 */
[----:B------:R-:W-:Y:S02]  /*10a0*/  CS2R R52, SRZ ;  /* 0x0000000000347805 */ /* 0x000fe4000001ff00 */
[----:B------:R-:W-:Y:S02]  /*10b0*/  CS2R R54, SRZ ;  /* 0x0000000000367805 */ /* 0x000fe4000001ff00 */
        /* <DEDUP_REMOVED lines=12> */
[----:B0-----:R-:W-:Y:S02]  /*1180*/  R2UR UR7, R11 ;  /* 0x000000000b0772ca */ /* 0x001fe400000e0000 */
        /* <DEDUP_REMOVED lines=35> */
[----:B------:R-:W-:Y:S01]  /*13c0*/  CS2R R150, SRZ ;  /* 0x0000000000967805 */ /* 0x000fe2000001ff00 */
[----:B--2--5:R-:W-:Y:S06]  /*13d0*/  @!P0 BRA `(.L_x_13) ;  /* 0x00000004003c8947 */ /* 0x024fec0003800000 */
[----:B------:R-:W0:Y:S01]  /*13e0*/  S2UR UR10, SR_CgaCtaId ;  /* 0x00000000000a79c3 */ /* 0x000e220000008800 */
[----:B------:R-:W-:Y:S01]  /*13f0*/  ULEA.HI UR8, UR7, UR7, URZ, 0x1 ;  /* 0x0000000707087291 */ /* 0x000fe2000f8f083f */
[----:B------:R-:W-:Y:S01]  /*1400*/  IMAD.U32 R15, RZ, RZ, UR4 ;  /* 0x00000004ff0f7e24 */ /* 0x000fe2000f8e00ff */
[----:B------:R-:W-:Y:S01]  /*1410*/  UMOV UR9, 0x400 ;  /* 0x0000040000097882 */ /* 0x000fe20000000000 */
[----:B------:R-:W-:Y:S02]  /*1420*/  UPLOP3.LUT UP0, UPT, UPT, UPT, UPT, 0x40, 0x0 ;  /* 0x000000000000789c */ /* 0x000fe40003f0e870 */
[----:B------:R-:W-:Y:S01]  /*1430*/  ULOP3.LUT UR8, UR8, 0xffffe, URZ, 0xc0, !UPT ;  /* 0x000ffffe08087892 */ /* 0x000fe2000f8ec03f */
[----:B------:R-:W-:Y:S01]  /*1440*/  UMOV UR12, UR5 ;  /* 0x00000005000c7c82 */ /* 0x000fe20008000000 */
[----:B------:R-:W-:Y:S02]  /*1450*/  UMOV UR13, UR5 ;  /* 0x00000005000d7c82 */ /* 0x000fe40008000000 */
[----:B------:R-:W-:-:S02]  /*1460*/  UIADD3 UR8, UR7, -UR8, URZ ;  /* 0x8000000807087290 */ /* 0x000fc4000fffe03f */
[----:B0-----:R-:W-:-:S04]  /*1470*/  ULEA UR9, UR10, UR9, 0x18 ;  /* 0x000000090a097291 */ /* 0x001fc8000f8ec03f */
[----:B------:R-:W-:-:S04]  /*1480*/  ULEA UR8, UR8, UR9, 0xc ;  /* 0x0000000908087291 */ /* 0x000fc8000f8e603f */
[----:B------:R-:W-:-:S04]  /*1490*/  UIADD3 UR8, UR8, 0x100, URZ ;  /* 0x0000010008087890 */ /* 0x000fc8000fffe03f */
[----:B------:R-:W-:-:S04]  /*14a0*/  USHF.R.U32.HI UR8, URZ, 0x4, UR8 ;  /* 0x000000043f087899 */ /* 0x000fc80008011608 */
[----:B------:R-:W-:-:S12]  /*14b0*/  ULOP3.LUT UR7, UR8, 0x3fff, URZ, 0xc0, !UPT ;  /* 0x00003fff08077892 */ /* 0x000fd8000f8ec03f */
.L_x_20:
[----:B------:R-:W-:-:S13]  /*14c0*/  ISETP.NE.AND P1, PT, R156, 0x3, PT ;  /* 0x000000039c00780c */ /* 0x000fda0003f25270 */
[----:B01----:R-:W-:Y:S05]  /*14d0*/  @!P1 BRA `(.L_x_14) ;  /* 0x0000000000049947 */ /* 0x003fea0003800000 */
[----:B------:R-:W-:Y:S01]  /*14e0*/  BPT.TRAP 0x1 ;  /* 0x000000040000795c */ /* 0x000fe20000300000 */
.L_x_14:
[----:B------:R-:W0:Y:S01]  /*14f0*/  S2UR UR9, SR_CgaCtaId ;  /* 0x00000000000979c3 */ /* 0x000e220000008800 */
[----:B------:R-:W-:Y:S01]  /*1500*/  UMOV UR8, 0x400 ;  /* 0x0000040000087882 */ /* 0x000fe20000000000 */
[----:B------:R-:W-:Y:S01]  /*1510*/  SHF.L.U32 R13, R15, 0x1f, RZ ;  /* 0x0000001f0f0d7819 */ /* 0x000fe200000006ff */
[----:B0-----:R-:W-:-:S04]  /*1520*/  ULEA UR15, UR9, UR8, 0x18 ;  /* 0x00000008090f7291 */ /* 0x001fc8000f8ec03f */
[----:B------:R-:W-:-:S09]  /*1530*/  ULEA UR8, UR12, UR15, 0x3 ;  /* 0x0000000f0c087291 */ /* 0x000fd2000f8e183f */
[----:B------:R0:W1:Y:S01]  /*1540*/  SYNCS.PHASECHK.TRANS64.TRYWAIT P0, [UR8], R13 ;  /* 0x0000000dff0075a7 */ /* 0x0000620008000148 */
[----:B------:R-:W-:Y:S05]  /*1550*/  @!P1 BRA `(.L_x_15) ;  /* 0x0000000000049947 */ /* 0x000fea0003800000 */
[----:B------:R-:W-:Y:S01]  /*1560*/  BPT.TRAP 0x1 ;  /* 0x000000040000795c */ /* 0x000fe20000300000 */
.L_x_15:
[C---:B------:R-:W-:Y:S02]  /*1570*/  IMAD.SHL.U32 R11, R0.reuse, 0x40, RZ ;  /* 0x00000040000b7824 */ /* 0x040fe400078e00ff */
[C---:B------:R-:W-:Y:S02]  /*1580*/  IMAD.SHL.U32 R14, R0.reuse, 0x400, RZ ;  /* 0x00000400000e7824 */ /* 0x040fe400078e00ff */
[----:B------:R-:W-:Y:S01]  /*1590*/  IMAD.SHL.U32 R16, R0, 0x20, RZ ;  /* 0x0000002000107824 */ /* 0x000fe200078e00ff */
[----:B------:R-:W-:-:S04]  /*15a0*/  LOP3.LUT R11, R11, 0x3800, RZ, 0xc0, !PT ;  /* 0x000038000b0b7812 */ /* 0x000fc800078ec0ff */
[----:B------:R-:W-:Y:S01]  /*15b0*/  LOP3.LUT R11, R11, 0x400, R14, 0xf8, !PT ;  /* 0x000004000b0b7812 */ /* 0x000fe200078ef80e */
[----:B------:R-:W-:-:S03]  /*15c0*/  IMAD.SHL.U32 R14, R0, 0x10, RZ ;  /* 0x00000010000e7824 */ /* 0x000fc600078e00ff */
[----:B------:R-:W-:Y:S01]  /*15d0*/  LOP3.LUT R11, R11, 0x380, R16, 0xf8, !PT ;  /* 0x000003800b0b7812 */ /* 0x000fe200078ef810 */
[----:B-1----:R-:W-:Y:S06]  /*15e0*/  @P0 BRA `(.L_x_16) ;  /* 0x0000000000080947 */ /* 0x002fec0003800000 */
[----:B------:R-:W1:Y:S02]  /*15f0*/  SYNCS.PHASECHK.TRANS64.TRYWAIT P0, [UR8], R13 ;  /* 0x0000000dff0075a7 */ /* 0x000e640008000148 */
[----:B-1----:R-:W-:Y:S05]  /*1600*/  @!P0 BRA `(.L_x_17) ;  /* 0x000000b400788947 */ /* 0x002fea0003800000 */
.L_x_16:
[----:B------:R-:W-:Y:S01]  /*1610*/  USHF.L.U32 UR8, UR12, 0xb, URZ ;  /* 0x0000000b0c087899 */ /* 0x000fe2000800063f */
[----:B------:R-:W-:Y:S01]  /*1620*/  LOP3.LUT R11, R11, 0x20, R14, 0xf8, !PT ;  /* 0x000000200b0b7812 */ /* 0x000fe200078ef80e */
[----:B------:R-:W-:Y:S02]  /*1630*/  UIADD3 UR9, UR15, 0xa100, URZ ;  /* 0x0000a1000f097890 */ /* 0x000fe4000fffe03f */
[----:B------:R-:W-:Y:S02]  /*1640*/  ULOP3.LUT UR14, UR7, 0x10000, URZ, 0xfc, !UPT ;  /* 0x00010000070e7892 */ /* 0x000fe4000f8efc3f */
[----:B------:R-:W-:Y:S01]  /*1650*/  LEA.HI R11, R11, UR8, RZ, 0x1d ;  /* 0x000000080b0b7c11 */ /* 0x000fe2000f8fe8ff */
[----:B------:R-:W-:Y:S02]  /*1660*/  USHF.R.U32.HI UR9, URZ, 0x4, UR9 ;  /* 0x000000043f097899 */ /* 0x000fe40008011609 */
[----:B------:R-:W-:Y:S02]  /*1670*/  ULEA UR14, UR12, UR14, 0x9 ;  /* 0x0000000e0c0e7291 */ /* 0x000fe4000f8e483f */
[----:B------:R-:W-:Y:S01]  /*1680*/  LDS R152, [R11+UR15+0x32100] ;  /* 0x0321000f0b987984 */ /* 0x000fe20008000800 */
[----:B------:R-:W-:Y:S01]  /*1690*/  ULOP3.LUT UR9, UR9, 0x3fff, URZ, 0xc0, !UPT ;  /* 0x00003fff09097892 */ /* 0x000fe2000f8ec03f */
[----:B------:R-:W-:-:S02]  /*16a0*/  UMOV UR11, 0x40000040 ;  /* 0x40000040000b7882 */ /* 0x000fc40000000000 */
[----:B------:R-:W4:Y:S01]  /*16b0*/  LDS R153, [R11+UR15+0x32108] ;  /* 0x0321080f0b997984 */ /* 0x000f220008000800 */
[----:B------:R-:W-:-:S04]  /*16c0*/  ULOP3.LUT UR9, UR9, 0x10000, URZ, 0xfc, !UPT ;  /* 0x0001000009097892 */ /* 0x000fc8000f8efc3f */
[----:B------:R-:W-:-:S03]  /*16d0*/  UIADD3 UR10, UR8, UR9, URZ ;  /* 0x00000009080a7290 */ /* 0x000fc6000fffe03f */
[----:B------:R-:W-:Y:S01]  /*16e0*/  UMOV UR8, UR14 ;  /* 0x0000000e00087c82 */ /* 0x000fe20008000000 */
[----:B------:R-:W-:Y:S01]  /*16f0*/  UMOV UR9, 0x80000020 ;  /* 0x8000002000097882 */ /* 0x000fe20000000000 */
[----:B----4-:R-:W-:-:S06]  /*1700*/  WARPGROUP.ARRIVE ;  /* 0x00000000000079c5 */ /* 0x010fcc0000000000 */
[----:B------:R-:W-:Y:S01]  /*1710*/  IGMMA.SP.64x256x64.S8.S8 R24, gdesc[UR8], R24, UP0, R152 ;  /* 0x06809800081879f1 */ /* 0x000fe2000bf41218 */
[----:B------:R-:W-:Y:S02]  /*1720*/  UIADD3 UR8, UR14, 0x2, URZ ;  /* 0x000000020e087890 */ /* 0x000fe4000fffe03f */
[----:B------:R-:W-:Y:S01]  /*1730*/  UIADD3 UR10, UR10, 0x4, URZ ;  /* 0x000000040a0a7890 */ /* 0x000fe2000fffe03f */
[----:B------:R-:W-:Y:S01]  /*1740*/  UMOV UR9, 0x80000020 ;  /* 0x8000002000097882 */ /* 0x000fe20000000000 */
[----:B------:R-:W-:-:S07]  /*1750*/  UMOV UR11, 0x40000040 ;  /* 0x40000040000b7882 */ /* 0x000fce0000000000 */
[----:B------:R-:W-:Y:S03]  /*1760*/  IGMMA.SP.64x256x64.S8.S8 R24, gdesc[UR8], R24, R153, gsb0 ;  /* 0x06809900081879f1 */ /* 0x000fe60008041218 */
[----:B------:R-:W-:Y:S02]  /*1770*/  WARPGROUP.DEPBAR.LE gsb0, 0x0 ;  /* 0x00008000000079c5 */ /* 0x000fe40000010000 */
[----:B------:R-:W-:Y:S05]  /*1780*/  @!P1 BRA `(.L_x_18) ;  /* 0x0000000000049947 */ /* 0x000fea0003800000 */
[----:B------:R-:W-:Y:S01]  /*1790*/  BPT.TRAP 0x1 ;  /* 0x000000040000795c */ /* 0x000fe20000300000 */
.L_x_18:
[----:B------:R-:W-:Y:S01]  /*17a0*/  ULEA UR8, UR13, UR15, 0x3 ;  /* 0x0000000f0d087291 */ /* 0x000fe2000f8e183f */
[----:B------:R-:W-:-:S03]  /*17b0*/  ISETP.GT.U32.AND P0, PT, R4, 0x1, PT ;  /* 0x000000010400780c */ /* 0x000fc60003f04070 */
[----:B------:R-:W-:-:S04]  /*17c0*/  UIADD3 UR8, UR8, 0x28, URZ ;  /* 0x0000002808087890 */ /* 0x000fc8000fffe03f */
[----:B------:R-:W-:-:S09]  /*17d0*/  UPRMT UR8, URZ, 0x654, UR8 ;  /* 0x000006543f087896 */ /* 0x000fd20008000008 */
[----:B------:R-:W-:Y:S01]  /*17e0*/  SYNCS.ARRIVE.TRANS64.RED.A1T0 RZ, [UR8], RZ ;  /* 0x000000ffffff79a7 */ /* 0x000fe20008100408 */
[----:B------:R-:W-:Y:S05]  /*17f0*/  @P0 BRA `(.L_x_19) ;  /* 0x0000000000040947 */ /* 0x000fea0003800000 */
[----:B------:R-:W-:Y:S01]  /*1800*/  BPT.TRAP 0x1 ;  /* 0x000000040000795c */ /* 0x000fe20000300000 */
.L_x_19:
[----:B------:R-:W-:Y:S01]  /*1810*/  UIADD3 UR12, UR12, 0x1, URZ ;  /* 0x000000010c0c7890 */ /* 0x000fe2000fffe03f */
[C---:B------:R-:W-:Y:S01]  /*1820*/  ISETP.GT.AND P0, PT, R9.reuse, 0x1, PT ;  /* 0x000000010900780c */ /* 0x040fe20003f04270 */
[----:B------:R-:W-:Y:S01]  /*1830*/  UIADD3 UR13, UR13, 0x1, URZ ;  /* 0x000000010d0d7890 */ /* 0x000fe2000fffe03f */
[----:B------:R-:W-:Y:S01]  /*1840*/  VIADD R9, R9, 0xffffffff ;  /* 0xffffffff09097836 */ /* 0x000fe20000000000 */
[----:B------:R-:W-:Y:S02]  /*1850*/  UISETP.NE.AND UP0, UPT, UR12, 0x5, UPT ;  /* 0x000000050c00788c */ /* 0x000fe4000bf05270 */
[----:B------:R-:W-:Y:S02]  /*1860*/  UISETP.NE.AND UP1, UPT, UR13, 0x5, UPT ;  /* 0x000000050d00788c */ /* 0x000fe4000bf25270 */
[----:B------:R-:W-:Y:S02]  /*1870*/  USEL UR8, URZ, 0x1, UP0 ;  /* 0x000000013f087887 */ /* 0x000fe40008000000 */
[----:B------:R-:W-:-:S02]  /*1880*/  USEL UR12, UR12, URZ, UP0 ;  /* 0x0000003f0c0c7287 */ /* 0x000fc40008000000 */
[----:B------:R-:W-:Y:S02]  /*1890*/  USEL UR13, UR13, URZ, UP1 ;  /* 0x0000003f0d0d7287 */ /* 0x000fe40008800000 */
[----:B------:R-:W-:Y:S01]  /*18a0*/  UPLOP3.LUT UP0, UPT, UPT, UPT, UPT, 0x80, 0x0 ;  /* 0x000000000000789c */ /* 0x000fe20003f0f070 */
[----:B------:R-:W-:Y:S01]  /*18b0*/  LOP3.LUT R15, R15, UR8, RZ, 0x3c, !PT ;  /* 0x000000080f0f7c12 */ /* 0x000fe2000f8e3cff */
[----:B------:R-:W-:Y:S09]  /*18c0*/  @P0 BRA `(.L_x_20) ;  /* 0xfffffff800fc0947 */ /* 0x000ff2000383ffff */
.L_x_13:
[----:B------:R-:W4:Y:S01]  /*18d0*/  LDC R15, c[0x0][0x288] ;  /* 0x0000a200ff0f7b82 */ /* 0x000f220000000800 */
[----:B------:R-:W-:Y:S01]  /*18e0*/  LOP3.LUT R9, R0, 0x60, RZ, 0xc0, !PT ;  /* 0x0000006000097812 */ /* 0x000fe200078ec0ff */
[----:B------:R-:W-:Y:S01]  /*18f0*/  UIADD3 UR5, UR6, UR5, URZ ;  /* 0x0000000506057290 */ /* 0x000fe2000fffe03f */
[--C-:B------:R-:W-:Y:S01]  /*1900*/  SHF.R.U32.HI R11, RZ, 0x2, R0.reuse ;  /* 0x00000002ff0b7819 */ /* 0x100fe20000011600 */
[----:B------:R-:W-:Y:S01]  /*1910*/  ULDC UR12, c[0x0][0x284] ;  /* 0x0000a100000c7ab9 */ /* 0x000fe20000000800 */
[----:B------:R-:W-:Y:S01]  /*1920*/  SHF.R.U32.HI R9, RZ, 0x5, R9 ;  /* 0x00000005ff097819 */ /* 0x000fe20000011609 */
[----:B------:R-:W-:Y:S01]  /*1930*/  UISETP.GT.U32.AND UP0, UPT, UR5, 0x4, UPT ;  /* 0x000000040500788c */ /* 0x000fe2000bf04070 */
[----:B------:R-:W-:Y:S01]  /*1940*/  LOP3.LUT R14, R11, 0x7, RZ, 0xc0, !PT ;  /* 0x000000070b0e7812 */ /* 0x000fe200078ec0ff */
[----:B------:R-:W-:Y:S01]  /*1950*/  UISETP.GE.U32.AND UP1, UPT, UR6, 0x5, UPT ;  /* 0x000000050600788c */ /* 0x000fe2000bf26070 */
[----:B-1----:R-:W-:Y:S01]  /*1960*/  SHF.R.U32.HI R16, RZ, 0x1, R0 ;  /* 0x00000001ff107819 */ /* 0x002fe20000011600 */
[C---:B------:R-:W-:Y:S01]  /*1970*/  IMAD.SHL.U32 R11, R9.reuse, 0x10, RZ ;  /* 0x00000010090b7824 */ /* 0x040fe200078e00ff */
[----:B------:R-:W-:Y:S01]  /*1980*/  SHF.R.S32.HI R20, RZ, 0x1f, R6 ;  /* 0x0000001fff147819 */ /* 0x000fe20000011406 */
[--C-:B------:R-:W-:Y:S01]  /*1990*/  IMAD R18, R9, -0x10, -R14.reuse ;  /* 0xfffffff009127824 */ /* 0x100fe200078e0a0e */
[----:B------:R-:W-:Y:S01]  /*19a0*/  LOP3.LUT R9, R5, 0x1, RZ, 0xc0, !PT ;  /* 0x0000000105097812 */ /* 0x000fe200078ec0ff */
[----:B------:R-:W-:Y:S01]  /*19b0*/  UISETP.LT.U32.AND UP0, UPT, UR6, 0x5, UP0 ;  /* 0x000000050600788c */ /* 0x000fe20008701070 */
[----:B------:R-:W-:Y:S01]  /*19c0*/  LOP3.LUT R11, R11, 0xfffffff0, R14, 0xe2, !PT ;  /* 0xfffffff00b0b7812 */ /* 0x000fe200078ee20e */
[----:B------:R-:W-:Y:S01]  /*19d0*/  IMAD.SHL.U32 R14, R10, 0x80, RZ ;  /* 0x000000800a0e7824 */ /* 0x000fe200078e00ff */
[----:B------:R-:W-:Y:S01]  /*19e0*/  ULDC.64 UR10, c[0x0][0x6d0] ;  /* 0x0001b400000a7ab9 */ /* 0x000fe20000000a00 */
[----:B0-----:R-:W-:Y:S01]  /*19f0*/  IMAD R13, R9, -0x40, R18 ;  /* 0xffffffc0090d7824 */ /* 0x001fe200078e0212 */
[----:B------:R-:W-:Y:S01]  /*1a00*/  LOP3.LUT R11, R11, 0x40, R16, 0xf8, !PT ;  /* 0x000000400b0b7812 */ /* 0x000fe200078ef810 */
[----:B------:R-:W-:Y:S01]  /*1a10*/  IMAD.SHL.U32 R18, R12, 0x100, RZ ;  /* 0x000001000c127824 */ /* 0x000fe200078e00ff */
[----:B------:R-:W-:Y:S01]  /*1a20*/  UIMAD.WIDE.U32 UR8, UR5, -0x33333333, URZ ;  /* 0xcccccccd050878a5 */ /* 0x000fe2000f8e003f */
[----:B------:R-:W-:Y:S01]  /*1a30*/  LOP3.LUT R9, R0, 0x3, RZ, 0xc0, !PT ;  /* 0x0000000300097812 */ /* 0x000fe200078ec0ff */
[----:B------:R-:W-:Y:S01]  /*1a40*/  USEL UR7, URZ, 0x1, !UP0 ;  /* 0x000000013f077887 */ /* 0x000fe2000c000000 */
[----:B------:R-:W-:Y:S01]  /*1a50*/  LOP3.LUT R152, R11, R14, RZ, 0xfc, !PT ;  /* 0x0000000e0b987212 */ /* 0x000fe200078efcff */
[----:B------:R-:W-:Y:S01]  /*1a60*/  IMAD R11, R20, UR10, RZ ;  /* 0x0000000a140b7c24 */ /* 0x000fe2000f8e02ff */
[----:B----4-:R-:W-:Y:S01]  /*1a70*/  ISETP.GE.AND P0, PT, R18, R15, PT ;  /* 0x0000000f1200720c */ /* 0x010fe20003f06270 */
[----:B------:R-:W-:Y:S01]  /*1a80*/  USHF.R.U32.HI UR8, URZ, 0x2, UR9 ;  /* 0x000000023f087899 */ /* 0x000fe20008011609 */
[--C-:B------:R-:W-:Y:S01]  /*1a90*/  SHF.R.S32.HI R153, RZ, 0x1f, R152.reuse ;  /* 0x0000001fff997819 */ /* 0x100fe20000011498 */
[----:B------:R-:W-:Y:S01]  /*1aa0*/  ULOP3.LUT UR4, UR4, UR7, URZ, 0x3c, !UPT ;  /* 0x0000000704047292 */ /* 0x000fe2000f8e3c3f */
[----:B------:R-:W-:Y:S01]  /*1ab0*/  ISETP.GE.OR P0, PT, R14, UR12, P0 ;  /* 0x0000000c0e007c0c */ /* 0x000fe20008706670 */
[C---:B------:R-:W-:Y:S01]  /*1ac0*/  IMAD R17, R6.reuse, UR11, R11 ;  /* 0x0000000b06117c24 */ /* 0x040fe2000f8e020b */
[----:B------:R-:W-:Y:S01]  /*1ad0*/  UIMAD UR5, UR8, -0x5, UR5 ;  /* 0xfffffffb080578a4 */ /* 0x000fe2000f8e0205 */
[----:B------:R-:W-:Y:S01]  /*1ae0*/  IMAD.WIDE.U32 R10, R6, UR10, R152 ;  /* 0x0000000a060a7c25 */ /* 0x000fe2000f8e0098 */
[----:B------:R-:W-:Y:S01]  /*1af0*/  @UP1 ULOP3.LUT UR4, UR4, 0x1, UR8, 0x78, !UPT ;  /* 0x0000000104041892 */ /* 0x000fe2000f8e7808 */
[----:B------:R-:W-:-:S02]  /*1b00*/  WARPGROUP.DEPBAR.LE gsb0, 0x0 ;  /* 0x00008000000079c5 */ /* 0x000fc40000010000 */
[----:B------:R-:W-:Y:S01]  /*1b10*/  IMAD R15, R9, -0x2, R15 ;  /* 0xfffffffe090f7824 */ /* 0x000fe200078e020f */
[----:B------:R-:W-:Y:S01]  /*1b20*/  IADD3 R9, -R14, UR12, R13 ;  /* 0x0000000c0e097c10 */ /* 0x000fe2000fffe10d */
[----:B------:R-:W-:Y:S02]  /*1b30*/  IMAD.IADD R17, R11, 0x1, R17 ;  /* 0x000000010b117824 */ /* 0x000fe400078e0211 */
[----:B------:R-:W-:Y:S02]  /*1b40*/  IMAD.MOV.U32 R16, RZ, RZ, R10 ;  /* 0x000000ffff107224 */ /* 0x000fe400078e000a */
[----:B------:R-:W-:Y:S02]  /*1b50*/  IMAD.IADD R11, R15, 0x1, -R18 ;  /* 0x000000010f0b7824 */ /* 0x000fe400078e0a12 */
[----:B------:R-:W-:Y:S01]  /*1b60*/  IMAD.MOV.U32 R10, RZ, RZ, -0x1 ;  /* 0xffffffffff0a7424 */ /* 0x000fe200078e00ff */
[----:B------:R-:W-:Y:S06]  /*1b70*/  @P0 BRA `(.L_x_21) ;  /* 0x0000009000940947 */ /* 0x000fec0003800000 */
[----:B------:R-:W0:Y:S01]  /*1b80*/  LDC.64 R14, c[0x0][0x6c8] ;  /* 0x0001b200ff0e7b82 */ /* 0x000e220000000a00 */
[----:B------:R-:W-:Y:S01]  /*1b90*/  IMAD.WIDE R12, R12, 0x100, RZ ;  /* 0x000001000c0c7825 */ /* 0x000fe200078e02ff */
[----:B---3-5:R-:W-:Y:S01]  /*1ba0*/  ISETP.NE.AND P1, PT, R8, RZ, PT ;  /* 0x000000ff0800720c */ /* 0x028fe20003f25270 */
[----:B------:R-:W-:Y:S01]  /*1bb0*/  BSSY B0, `(.L_x_21) ;  /* 0x0000921000007945 */ /* 0x000fe20003800000 */
[----:B------:R-:W-:Y:S01]  /*1bc0*/  ISETP.GT.AND P0, PT, R11, RZ, PT ;  /* 0x000000ff0b00720c */ /* 0x000fe20003f04270 */
[----:B------:R-:W-:-:S03]  /*1bd0*/  IMAD.SHL.U32 R19, R0, 0x2, RZ ;  /* 0x0000000200137824 */ /* 0x000fc600078e00ff */
[----:B------:R-:W-:Y:S02]  /*1be0*/  ISETP.GT.AND P5, PT, R9, RZ, P0 ;  /* 0x000000ff0900720c */ /* 0x000fe400007a4270 */
[----:B------:R-:W-:Y:S01]  /*1bf0*/  LOP3.LUT R163, R12, 0x6, R19, 0xf8, !PT ;  /* 0x000000060ca37812 */ /* 0x000fe200078ef813 */
[----:B0-----:R-:W-:-:S04]  /*1c00*/  IMAD R18, R13, R14, RZ ;  /* 0x0000000e0d127224 */ /* 0x001fc800078e02ff */
[----:B------:R-:W-:-:S04]  /*1c10*/  IMAD.WIDE.U32 R22, R163, R14, R16 ;  /* 0x0000000ea3167225 */ /* 0x000fc800078e0010 */
[----:B------:R-:W-:-:S04]  /*1c20*/  IMAD R17, R163, R15, R18 ;  /* 0x0000000fa3117224 */ /* 0x000fc800078e0212 */
[----:B------:R-:W-:Y:S01]  /*1c30*/  IMAD.IADD R165, R23, 0x1, R17 ;  /* 0x0000000117a57824 */ /* 0x000fe200078e0211 */
[----:B------:R-:W-:Y:S06]  /*1c40*/  @!P1 BRA `(.L_x_22) ;  /* 0x0000006400589947 */ /* 0x000fec0003800000 */
[----:B------:R-:W-:Y:S01]  /*1c50*/  ULDC.64 UR8, c[0x0][0x6b8] ;  /* 0x0001ae0000087ab9 */ /* 0x000fe20000000a00 */
[----:B------:R-:W-:Y:S01]  /*1c60*/  ULDC.64 UR12, c[0x0][0x6b0] ;  /* 0x0001ac00000c7ab9 */ /* 0x000fe20000000a00 */
[----:B------:R-:W-:Y:S01]  /*1c70*/  IMAD R17, R20, UR8, RZ ;  /* 0x0000000814117c24 */ /* 0x000fe2000f8e02ff */
[----:B------:R-:W-:Y:S01]  /*1c80*/  ULDC.64 UR14, c[0x0][0x6a8] ;  /* 0x0001aa00000e7ab9 */ /* 0x000fe20000000a00 */
[----:B------:R-:W-:Y:S01]  /*1c90*/  IMAD.WIDE.U32 R20, R6, UR8, R152 ;  /* 0x0000000806147c25 */ /* 0x000fe2000f8e0098 */
[----:B------:R-:W-:-:S03]  /*1ca0*/  ULDC.64 UR10, c[0x0][0x6c0] ;  /* 0x0001b000000a7ab9 */ /* 0x000fc60000000a00 */
[----:B------:R-:W-:Y:S02]  /*1cb0*/  IMAD R159, R6, UR9, R17 ;  /* 0x00000009069f7c24 */ /* 0x000fe4000f8e0211 */
[----:B------:R-:W-:Y:S02]  /*1cc0*/  IMAD R12, R13, UR12, RZ ;  /* 0x0000000c0d0c7c24 */ /* 0x000fe4000f8e02ff */
[----:B------:R-:W-:Y:S02]  /*1cd0*/  IMAD.IADD R21, R21, 0x1, R159 ;  /* 0x0000000115157824 */ /* 0x000fe400078e029f */
[C---:B------:R-:W-:Y:S02]  /*1ce0*/  IMAD R161, R163.reuse, UR13, R12 ;  /* 0x0000000da3a17c24 */ /* 0x040fe4000f8e020c */
[----:B------:R-:W-:-:S04]  /*1cf0*/  IMAD.WIDE.U32 R12, R163, UR12, R20 ;  /* 0x0000000ca30c7c25 */ /* 0x000fc8000f8e0014 */
[----:B------:R-:W-:Y:S01]  /*1d00*/  IMAD.IADD R13, R13, 0x1, R161 ;  /* 0x000000010d0d7824 */ /* 0x000fe200078e02a1 */
[----:B------:R-:W-:-:S04]  /*1d10*/  LEA R18, P1, R12, UR14, 0x2 ;  /* 0x0000000e0c127c11 */ /* 0x000fc8000f8210ff */
[----:B------:R-:W-:Y:S02]  /*1d20*/  LEA.HI.X R19, R12, UR15, R13, 0x2, P1 ;  /* 0x0000000f0c137c11 */ /* 0x000fe400088f140d */
[----:B------:R-:W0:Y:S03]  /*1d30*/  LDC.64 R12, c[0x0][0x6b0] ;  /* 0x0001ac00ff0c7b82 */ /* 0x000e260000000a00 */
[----:B------:R-:W3:Y:S01]  /*1d40*/  @P5 LDG.E.LTC128B R157, desc[UR16][R18.64] ;  /* 0x00000010129d5981 */ /* 0x000ee2000c1e1920 */
[C---:B------:R-:W-:Y:S01]  /*1d50*/  LEA R16, P1, R22.reuse, UR10, 0x2 ;  /* 0x0000000a16107c11 */ /* 0x040fe2000f8210ff */
[----:B------:R-:W-:Y:S01]  /*1d60*/  BSSY B1, `(.L_x_23) ;  /* 0x0000015000017945 */ /* 0x000fe20003800000 */
[----:B------:R-:W-:Y:S02]  /*1d70*/  ISETP.GT.AND P0, PT, R9, 0x8, P0 ;  /* 0x000000080900780c */ /* 0x000fe40000704270 */
[----:B------:R-:W-:-:S02]  /*1d80*/  LEA.HI.X R17, R22, UR11, R165, 0x2, P1 ;  /* 0x0000000b16117c11 */ /* 0x000fc400088f14a5 */
[----:B------:R-:W-:Y:S01]  /*1d90*/  ISETP.GT.AND P1, PT, R11, 0x1, PT ;  /* 0x000000010b00780c */ /* 0x000fe20003f24270 */
[----:B0-----:R-:W-:-:S04]  /*1da0*/  IMAD.WIDE.U32 R154, R163, UR12, R12 ;  /* 0x0000000ca39a7c25 */ /* 0x001fc8000f8e000c */
[----:B------:R-:W-:-:S04]  /*1db0*/  IMAD.WIDE.U32 R12, R163, UR12, R152 ;  /* 0x0000000ca30c7c25 */ /* 0x000fc8000f8e0098 */
[C---:B------:R-:W-:Y:S02]  /*1dc0*/  IMAD.IADD R163, R161.reuse, 0x1, R155 ;  /* 0x00000001a1a37824 */ /* 0x040fe400078e029b */
[----:B------:R-:W-:Y:S02]  /*1dd0*/  IMAD.IADD R13, R161, 0x1, R13 ;  /* 0x00000001a10d7824 */ /* 0x000fe400078e020d */
[----:B------:R-:W-:-:S04]  /*1de0*/  IMAD.WIDE.U32 R12, R6, UR8, R12 ;  /* 0x00000008060c7c25 */ /* 0x000fc8000f8e000c */
[----:B---3--:R-:W-:-:S04]  /*1df0*/  IMAD R23, R157, R8, RZ ;  /* 0x000000089d177224 */ /* 0x008fc800078e02ff */
[----:B--2---:R-:W-:Y:S01]  /*1e00*/  IMAD R165, R24, R7, R23 ;  /* 0x0000000718a57224 */ /* 0x004fe200078e0217 */
[-C--:B------:R-:W-:Y:S02]  /*1e10*/  IADD3 R23, P2, R20, R154.reuse, RZ ;  /* 0x0000009a14177210 */ /* 0x080fe40007f5e0ff */
[----:B------:R-:W-:Y:S02]  /*1e20*/  IADD3 R154, P4, R152, R154, RZ ;  /* 0x0000009a989a7210 */ /* 0x000fe40007f9e0ff */
[----:B------:R0:W-:Y:S01]  /*1e30*/  @P5 STG.E desc[UR16][R16.64], R165 ;  /* 0x000000a510005986 */ /* 0x0001e2000c101910 */
[----:B------:R-:W-:Y:S01]  /*1e40*/  ISETP.GT.AND P5, PT, R9, RZ, P1 ;  /* 0x000000ff0900720c */ /* 0x000fe20000fa4270 */
[----:B------:R-:W-:Y:S01]  /*1e50*/  IMAD.X R24, R163, 0x1, R21, P2 ;  /* 0x00000001a3187824 */ /* 0x000fe200010e0615 */
[----:B------:R-:W-:Y:S02]  /*1e60*/  LEA R22, P2, R23, UR14, 0x2 ;  /* 0x0000000e17167c11 */ /* 0x000fe4000f8410ff */
[----:B------:R-:W-:-:S02]  /*1e70*/  LEA R20, P6, R14, R16, 0x2 ;  /* 0x000000100e147211 */ /* 0x000fc400078c10ff */
[----:B------:R-:W-:-:S07]  /*1e80*/  LEA.HI.X R23, R23, UR15, R24, 0x2, P2 ;  /* 0x0000000f17177c11 */ /* 0x000fce00090f1418 */
[----:B0-----:R-:W-:Y:S05]  /*1e90*/  @!P5 BRA `(.L_x_24) ;  /* 0x000000000004d947 */ /* 0x001fea0003800000 */
[----:B------:R0:W5:Y:S02]  /*1ea0*/  LDG.E.LTC128B R157, desc[UR16][R22.64] ;  /* 0x00000010169d7981 */ /* 0x000164000c1e1920 */
.L_x_24:
[----:B------:R-:W-:Y:S05]  /*1eb0*/  BSYNC B1 ;  /* 0x0000000000017941 */ /* 0x000fea0003800000 */
.L_x_23:
[----:B-----5:R-:W-:Y:S01]  /*1ec0*/  IMAD R152, R157, R8, RZ ;  /* 0x000000089d987224 */ /* 0x020fe200078e02ff */
[----:B------:R-:W-:Y:S01]  /*1ed0*/  LEA.HI.X R21, R14, R17, R15, 0x2, P6 ;  /* 0x000000110e157211 */ /* 0x000fe200030f140f */
[----:B------:R-:W-:Y:S01]  /*1ee0*/  IMAD.IADD R13, R159, 0x1, R13 ;  /* 0x000000019f0d7824 */ /* 0x000fe200078e020d */
[C---:B------:R-:W-:Y:S01]  /*1ef0*/  LEA R24, P2, R12.reuse, UR14, 0x2 ;  /* 0x0000000e0c187c11 */ /* 0x040fe2000f8410ff */
[----:B------:R-:W-:Y:S01]  /*1f00*/  IMAD R161, R25, R7, R152 ;  /* 0x0000000719a17224 */ /* 0x000fe200078e0298 */
[----:B------:R-:W-:Y:S01]  /*1f10*/  BSSY B1, `(.L_x_25) ;  /* 0x0000006000017945 */ /* 0x000fe20003800000 */
[----:B------:R-:W-:Y:S01]  /*1f20*/  IMAD.X R155, R153, 0x1, R163, P4 ;  /* 0x00000001999b7824 */ /* 0x000fe200020e06a3 */
[----:B------:R-:W-:Y:S02]  /*1f30*/  LEA.HI.X R25, R12, UR15, R13, 0x2, P2 ;  /* 0x0000000f0c197c11 */ /* 0x000fe400090f140d */
[----:B------:R1:W-:Y:S01]  /*1f40*/  @P5 STG.E desc[UR16][R20.64], R161 ;  /* 0x000000a114005986 */ /* 0x0003e2000c101910 */
[----:B------:R-:W-:Y:S06]  /*1f50*/  @!P0 BRA `(.L_x_26) ;  /* 0x0000000000048947 */ /* 0x000fec0003800000 */
[----:B------:R2:W5:Y:S02]  /*1f60*/  LDG.E.LTC128B R157, desc[UR16][R24.64+0x20] ;  /* 0x00002010189d7981 */ /* 0x000564000c1e1920 */
.L_x_26:
[----:B------:R-:W-:Y:S05]  /*1f70*/  BSYNC B1 ;  /* 0x0000000000017941 */ /* 0x000fea0003800000 */
.L_x_25:
[----:B--2--5:R-:W-:Y:S01]  /*1f80*/  IMAD R24, R157, R8, RZ ;  /* 0x000000089d187224 */ /* 0x024fe200078e02ff */
[----:B------:R-:W-:Y:S01]  /*1f90*/  ISETP.GT.AND P1, PT, R9, 0x8, P1 ;  /* 0x000000080900780c */ /* 0x000fe20000f24270 */
[----:B------:R-:W-:Y:S01]  /*1fa0*/  IMAD.WIDE.U32 R12, R6, UR8, R154 ;  /* 0x00000008060c7c25 */ /* 0x000fe2000f8e009a */
[----:B------:R-:W-:Y:S01]  /*1fb0*/  ISETP.GT.AND P2, PT, R11, 0x8, PT ;  /* 0x000000080b00780c */ /* 0x000fe20003f44270 */
[----:B------:R-:W-:Y:S01]  /*1fc0*/  USHF.L.U64.HI UR10, UR12, 0x5, UR13 ;  /* 0x000000050c0a7899 */ /* 0x000fe2000801020d */
[----:B------:R-:W-:Y:S01]  /*1fd0*/  BSSY B1, `(.L_x_27) ;  /* 0x000000c000017945 */ /* 0x000fe20003800000 */
[----:B------:R-:W-:Y:S01]  /*1fe0*/  IMAD R153, R26, R7, R24 ;  /* 0x000000071a997224 */ /* 0x000fe200078e0218 */
[----:B------:R-:W-:Y:S01]  /*1ff0*/  LEA R24, P5, R12, UR14, 0x2 ;  /* 0x0000000e0c187c11 */ /* 0x000fe2000f8a10ff */
[----:B------:R-:W-:Y:S01]  /*2000*/  IMAD.IADD R13, R159, 0x1, R13 ;  /* 0x000000019f0d7824 */ /* 0x000fe200078e020d */
[----:B------:R-:W-:Y:S01]  /*2010*/  USHF.L.U32 UR9, UR12, 0x5, URZ ;  /* 0x000000050c097899 */ /* 0x000fe2000800063f */
[----:B------:R-:W-:-:S03]  /*2020*/  ISETP.GT.AND P4, PT, R9, RZ, P2 ;  /* 0x000000ff0900720c */ /* 0x000fc60001784270 */
[----:B------:R-:W-:Y:S01]  /*2030*/  LEA.HI.X R25, R12, UR15, R13, 0x2, P5 ;  /* 0x0000000f0c197c11 */ /* 0x000fe2000a8f140d */
[----:B------:R-:W-:Y:S02]  /*2040*/  @P0 IMAD.MOV.U32 R12, RZ, RZ, R16 ;  /* 0x000000ffff0c0224 */ /* 0x000fe400078e0010 */
[----:B------:R-:W-:-:S05]  /*2050*/  @P0 IMAD.MOV.U32 R13, RZ, RZ, R17 ;  /* 0x000000ffff0d0224 */ /* 0x000fca00078e0011 */
[----:B------:R2:W-:Y:S01]  /*2060*/  @P0 STG.E desc[UR16][R12.64+0x20], R153 ;  /* 0x000020990c000986 */ /* 0x0005e2000c101910 */
[----:B------:R-:W-:Y:S05]  /*2070*/  @!P1 BRA `(.L_x_28) ;  /* 0x0000000000049947 */ /* 0x000fea0003800000 */
[----:B------:R3:W5:Y:S02]  /*2080*/  LDG.E.LTC128B R157, desc[UR16][R24.64+0x20] ;  /* 0x00002010189d7981 */ /* 0x000764000c1e1920 */
.L_x_28:
[----:B------:R-:W-:Y:S05]  /*2090*/  BSYNC B1 ;  /* 0x0000000000017941 */ /* 0x000fea0003800000 */
.L_x_27:
[----:B-----5:R-:W-:Y:S01]  /*20a0*/  IMAD R6, R157, R8, RZ ;  /* 0x000000089d067224 */ /* 0x020fe200078e02ff */
[----:B---3--:R-:W-:-:S03]  /*20b0*/  IADD3 R24, P0, R18, UR9, RZ ;  /* 0x0000000912187c10 */ /* 0x008fc6000ff1e0ff */
[----:B------:R-:W-:Y:S01]  /*20c0*/  IMAD R27, R27, R7, R6 ;  /* 0x000000071b1b7224 */ /* 0x000fe200078e0206 */
[----:B------:R-:W-:-:S04]  /*20d0*/  IADD3.X R25, R19, UR10, RZ, P0, !PT ;  /* 0x0000000a13197c10 */ /* 0x000fc800087fe4ff */
[----:B------:R3:W-:Y:S04]  /*20e0*/  @P1 STG.E desc[UR16][R20.64+0x20], R27 ;  /* 0x0000201b14001986 */ /* 0x0007e8000c101910 */
[----:B------:R-:W4:Y:S01]  /*20f0*/  @P4 LDG.E.LTC128B R157, desc[UR16][R24.64] ;  /* 0x00000010189d4981 */ /* 0x000f22000c1e1920 */
[C---:B------:R-:W-:Y:S01]  /*2100*/  IMAD.SHL.U32 R6, R14.reuse, 0x20, RZ ;  /* 0x000000200e067824 */ /* 0x040fe200078e00ff */
[----:B--2---:R-:W-:Y:S01]  /*2110*/  SHF.L.U64.HI R12, R14, 0x5, R15 ;  /* 0x000000050e0c7819 */ /* 0x004fe2000001020f */
[----:B------:R-:W-:Y:S01]  /*2120*/  BSSY B1, `(.L_x_29) ;  /* 0x000000c000017945 */ /* 0x000fe20003800000 */
[----:B------:R-:W-:Y:S02]  /*2130*/  ISETP.GT.AND P0, PT, R11, 0x9, PT ;  /* 0x000000090b00780c */ /* 0x000fe40003f04270 */
[----:B------:R-:W-:-:S02]  /*2140*/  IADD3 R152, P5, R6, R16, RZ ;  /* 0x0000001006987210 */ /* 0x000fc40007fbe0ff */
[----:B------:R-:W-:-:S03]  /*2150*/  ISETP.GT.AND P1, PT, R9, RZ, P0 ;  /* 0x000000ff0900720c */ /* 0x000fc60000724270 */
[----:B------:R-:W-:Y:S01]  /*2160*/  IMAD.X R153, R12, 0x1, R17, P5 ;  /* 0x000000010c997824 */ /* 0x000fe200028e0611 */
[----:B------:R-:W-:-:S04]  /*2170*/  IADD3 R154, P5, R22, UR9, RZ ;  /* 0x00000009169a7c10 */ /* 0x000fc8000ffbe0ff */
[----:B------:R-:W-:Y:S01]  /*2180*/  IADD3.X R155, R23, UR10, RZ, P5, !PT ;  /* 0x0000000a179b7c10 */ /* 0x000fe2000affe4ff */
[----:B----4-:R-:W-:-:S04]  /*2190*/  IMAD R13, R157, R8, RZ ;  /* 0x000000089d0d7224 */ /* 0x010fc800078e02ff */
[----:B------:R-:W-:-:S05]  /*21a0*/  IMAD R13, R28, R7, R13 ;  /* 0x000000071c0d7224 */ /* 0x000fca00078e020d */
[----:B------:R3:W-:Y:S01]  /*21b0*/  @P4 STG.E desc[UR16][R152.64], R13 ;  /* 0x0000000d98004986 */ /* 0x0007e2000c101910 */
[----:B------:R-:W-:Y:S05]  /*21c0*/  @!P1 BRA `(.L_x_30) ;  /* 0x0000000000049947 */ /* 0x000fea0003800000 */
[----:B------:R2:W5:Y:S02]  /*21d0*/  LDG.E.LTC128B R157, desc[UR16][R154.64] ;  /* 0x000000109a9d7981 */ /* 0x000564000c1e1920 */
.L_x_30:
[----:B------:R-:W-:Y:S05]  /*21e0*/  BSYNC B1 ;  /* 0x0000000000017941 */ /* 0x000fea0003800000 */
.L_x_29:
[----:B------:R-:W-:Y:S01]  /*21f0*/  UIADD3 UR7, UP0, UR9, 0x20, URZ ;  /* 0x0000002009077890 */ /* 0x000fe2000ff1e03f */
[----:B------:R-:W-:Y:S01]  /*2200*/  ISETP.GT.AND P2, PT, R9, 0x8, P2 ;  /* 0x000000080900780c */ /* 0x000fe20001744270 */
[----:B-----5:R-:W-:Y:S01]  /*2210*/  IMAD R14, R157, R8, RZ ;  /* 0x000000089d0e7224 */ /* 0x020fe200078e02ff */
[----:B------:R-:W-:Y:S01]  /*2220*/  IADD3 R26, P4, R6, R20, RZ ;  /* 0x00000014061a7210 */ /* 0x000fe20007f9e0ff */
[----:B------:R-:W-:Y:S02]  /*2230*/  UIADD3.X UR8, URZ, UR10, URZ, UP0, !UPT ;  /* 0x0000000a3f087290 */ /* 0x000fe400087fe43f */
[----:B------:R-:W-:Y:S01]  /*2240*/  IADD3 R18, P5, R18, UR7, RZ ;  /* 0x0000000712127c10 */ /* 0x000fe2000ffbe0ff */
[----:B------:R-:W-:Y:S02]  /*2250*/  IMAD R29, R29, R7, R14 ;  /* 0x000000071d1d7224 */ /* 0x000fe400078e020e */
[----:B---3--:R-:W-:Y:S01]  /*2260*/  IMAD.X R27, R12, 0x1, R21, P4 ;  /* 0x000000010c1b7824 */ /* 0x008fe200020e0615 */
[----:B------:R-:W-:-:S04]  /*2270*/  IADD3.X R19, R19, UR8, RZ, P5, !PT ;  /* 0x0000000813137c10 */ /* 0x000fc8000affe4ff */
[----:B------:R3:W-:Y:S04]  /*2280*/  @P1 STG.E desc[UR16][R26.64], R29 ;  /* 0x0000001d1a001986 */ /* 0x0007e8000c101910 */
[----:B------:R-:W4:Y:S01]  /*2290*/  @P2 LDG.E.LTC128B R157, desc[UR16][R18.64] ;  /* 0x00000010129d2981 */ /* 0x000f22000c1e1920 */
[----:B------:R-:W-:Y:S01]  /*22a0*/  IADD3 R14, P1, R6, 0x20, RZ ;  /* 0x00000020060e7810 */ /* 0x000fe20007f3e0ff */
[----:B------:R-:W-:Y:S01]  /*22b0*/  BSSY B1, `(.L_x_31) ;  /* 0x000000c000017945 */ /* 0x000fe20003800000 */
[----:B------:R-:W-:Y:S02]  /*22c0*/  ISETP.GT.AND P4, PT, R9, 0x8, P0 ;  /* 0x000000080900780c */ /* 0x000fe40000784270 */
[----:B------:R-:W-:Y:S01]  /*22d0*/  IADD3 R16, P5, R14, R16, RZ ;  /* 0x000000100e107210 */ /* 0x000fe20007fbe0ff */
[----:B------:R-:W-:Y:S01]  /*22e0*/  IMAD.X R13, RZ, RZ, R12, P1 ;  /* 0x000000ffff0d7224 */ /* 0x000fe200008e060c */
[----:B0-----:R-:W-:-:S03]  /*22f0*/  IADD3 R22, P0, R22, UR7, RZ ;  /* 0x0000000716167c10 */ /* 0x001fc6000ff1e0ff */
[----:B------:R-:W-:Y:S01]  /*2300*/  IMAD.X R17, R13, 0x1, R17, P5 ;  /* 0x000000010d117824 */ /* 0x000fe200028e0611 */
[----:B------:R-:W-:Y:S01]  /*2310*/  IADD3.X R23, R23, UR8, RZ, P0, !PT ;  /* 0x0000000817177c10 */ /* 0x000fe200087fe4ff */
[----:B----4-:R-:W-:-:S04]  /*2320*/  IMAD R15, R157, R8, RZ ;  /* 0x000000089d0f7224 */ /* 0x010fc800078e02ff */
[----:B------:R-:W-:-:S05]  /*2330*/  IMAD R15, R30, R7, R15 ;  /* 0x000000071e0f7224 */ /* 0x000fca00078e020f */
[----:B------:R3:W-:Y:S01]  /*2340*/  @P2 STG.E desc[UR16][R16.64], R15 ;  /* 0x0000000f10002986 */ /* 0x0007e2000c101910 */
[----:B------:R-:W-:Y:S05]  /*2350*/  @!P4 BRA `(.L_x_32) ;  /* 0x000000000004c947 */ /* 0x000fea0003800000 */
[----:B------:R0:W5:Y:S02]  /*2360*/  LDG.E.LTC128B R157, desc[UR16][R22.64] ;  /* 0x00000010169d7981 */ /* 0x000164000c1e1920 */
.L_x_32:
[----:B------:R-:W-:Y:S05]  /*2370*/  BSYNC B1 ;  /* 0x0000000000017941 */ /* 0x000fea0003800000 */
.L_x_31:
[----:B------:R-:W-:Y:S01]  /*2380*/  IADD3 R18, P2, R14, R20, RZ ;  /* 0x000000140e127210 */ /* 0x000fe20007f5e0ff */
[----:B---3-5:R-:W-:Y:S01]  /*2390*/  IMAD R16, R157, R8, RZ ;  /* 0x000000089d107224 */ /* 0x028fe200078e02ff */
[C---:B------:R-:W-:Y:S01]  /*23a0*/  ISETP.GT.AND P1, PT, R11.reuse, 0x10, PT ;  /* 0x000000100b00780c */ /* 0x040fe20003f24270 */
[----:B------:R-:W-:Y:S01]  /*23b0*/  BSSY B1, `(.L_x_33) ;  /* 0x000000b000017945 */ /* 0x000fe20003800000 */
[----:B------:R-:W-:Y:S01]  /*23c0*/  ISETP.GT.AND P0, PT, R11, 0x11, PT ;  /* 0x000000110b00780c */ /* 0x000fe20003f04270 */
[----:B------:R-:W-:Y:S01]  /*23d0*/  IMAD R31, R31, R7, R16 ;  /* 0x000000071f1f7224 */ /* 0x000fe200078e0210 */
[----:B------:R-:W-:Y:S01]  /*23e0*/  ISETP.GT.AND P5, PT, R9, RZ, P1 ;  /* 0x000000ff0900720c */ /* 0x000fe20000fa4270 */
[----:B------:R-:W-:Y:S01]  /*23f0*/  IMAD.X R19, R13, 0x1, R21, P2 ;  /* 0x000000010d137824 */ /* 0x000fe200010e0615 */
[----:B0-----:R-:W-:Y:S02]  /*2400*/  IADD3 R22, P2, R24, UR9, RZ ;  /* 0x0000000918167c10 */ /* 0x001fe4000ff5e0ff */
[----:B------:R-:W-:-:S02]  /*2410*/  IADD3 R16, P6, R152, R6, RZ ;  /* 0x0000000698107210 */ /* 0x000fc40007fde0ff */
[----:B------:R0:W-:Y:S01]  /*2420*/  @P4 STG.E desc[UR16][R18.64], R31 ;  /* 0x0000001f12004986 */ /* 0x0001e2000c101910 */
[----:B------:R-:W-:-:S06]  /*2430*/  IADD3.X R23, R25, UR10, RZ, P2, !PT ;  /* 0x0000000a19177c10 */ /* 0x000fcc00097fe4ff */
[----:B------:R-:W-:Y:S05]  /*2440*/  @!P5 BRA `(.L_x_34) ;  /* 0x000000000004d947 */ /* 0x000fea0003800000 */
[----:B------:R3:W5:Y:S02]  /*2450*/  LDG.E.LTC128B R157, desc[UR16][R22.64] ;  /* 0x00000010169d7981 */ /* 0x000764000c1e1920 */
.L_x_34:
[----:B------:R-:W-:Y:S05]  /*2460*/  BSYNC B1 ;  /* 0x0000000000017941 */ /* 0x000fea0003800000 */
.L_x_33:
[----:B-----5:R-:W-:Y:S01]  /*2470*/  IMAD R15, R157, R8, RZ ;  /* 0x000000089d0f7224 */ /* 0x020fe200078e02ff */
[----:B------:R-:W-:Y:S01]  /*2480*/  ISETP.GT.AND P2, PT, R9, RZ, P0 ;  /* 0x000000ff0900720c */ /* 0x000fe20000744270 */
[----:B------:R-:W-:Y:S01]  /*2490*/  IMAD.X R17, R153, 0x1, R12, P6 ;  /* 0x0000000199117824 */ /* 0x000fe200030e060c */
[----:B------:R-:W-:Y:S01]  /*24a0*/  IADD3 R28, P6, R154, UR9, RZ ;  /* 0x000000099a1c7c10 */ /* 0x000fe2000ffde0ff */
[----:B------:R-:W-:Y:S01]  /*24b0*/  IMAD R15, R32, R7, R15 ;  /* 0x00000007200f7224 */ /* 0x000fe200078e020f */
[----:B------:R-:W-:Y:S01]  /*24c0*/  BSSY B1, `(.L_x_35) ;  /* 0x0000006000017945 */ /* 0x000fe20003800000 */
[----:B0-----:R-:W-:Y:S02]  /*24d0*/  IADD3 R18, P4, R26, R6, RZ ;  /* 0x000000061a127210 */ /* 0x001fe40007f9e0ff */
[----:B------:R-:W-:Y:S01]  /*24e0*/  IADD3.X R29, R155, UR10, RZ, P6, !PT ;  /* 0x0000000a9b1d7c10 */ /* 0x000fe2000b7fe4ff */
[----:B------:R0:W-:Y:S05]  /*24f0*/  @P5 STG.E desc[UR16][R16.64], R15 ;  /* 0x0000000f10005986 */ /* 0x0001ea000c101910 */
[----:B------:R-:W-:Y:S05]  /*2500*/  @!P2 BRA `(.L_x_36) ;  /* 0x000000000004a947 */ /* 0x000fea0003800000 */
[----:B------:R4:W5:Y:S02]  /*2510*/  LDG.E.LTC128B R157, desc[UR16][R28.64] ;  /* 0x000000101c9d7981 */ /* 0x000964000c1e1920 */
.L_x_36:
[----:B------:R-:W-:Y:S05]  /*2520*/  BSYNC B1 ;  /* 0x0000000000017941 */ /* 0x000fea0003800000 */
.L_x_35:
[----:B-1---5:R-:W-:Y:S01]  /*2530*/  IMAD R20, R157, R8, RZ ;  /* 0x000000089d147224 */ /* 0x022fe200078e02ff */
[----:B------:R-:W-:Y:S01]  /*2540*/  ISETP.GT.AND P1, PT, R9, 0x8, P1 ;  /* 0x000000080900780c */ /* 0x000fe20000f24270 */
[----:B------:R-:W-:Y:S01]  /*2550*/  IMAD.X R19, R27, 0x1, R12, P4 ;  /* 0x000000011b137824 */ /* 0x000fe200020e060c */
[----:B------:R-:W-:Y:S01]  /*2560*/  BSSY B1, `(.L_x_37) ;  /* 0x0000008000017945 */ /* 0x000fe20003800000 */
[----:B------:R-:W-:Y:S01]  /*2570*/  IMAD R33, R33, R7, R20 ;  /* 0x0000000721217224 */ /* 0x000fe200078e0214 */
[----:B------:R-:W-:Y:S02]  /*2580*/  IADD3 R20, P4, R24, UR7, RZ ;  /* 0x0000000718147c10 */ /* 0x000fe4000ff9e0ff */
[----:B------:R-:W-:Y:S02]  /*2590*/  IADD3 R30, P5, R14, R152, RZ ;  /* 0x000000980e1e7210 */ /* 0x000fe40007fbe0ff */
[----:B------:R1:W-:Y:S01]  /*25a0*/  @P2 STG.E desc[UR16][R18.64], R33 ;  /* 0x0000002112002986 */ /* 0x0003e2000c101910 */
[----:B------:R-:W-:-:S04]  /*25b0*/  IADD3.X R21, R25, UR8, RZ, P4, !PT ;  /* 0x0000000819157c10 */ /* 0x000fc8000a7fe4ff */
[----:B------:R-:W-:Y:S06]  /*25c0*/  @!P1 BRA `(.L_x_38) ;  /* 0x0000000000049947 */ /* 0x000fec0003800000 */
[----:B------:R0:W5:Y:S02]  /*25d0*/  LDG.E.LTC128B R157, desc[UR16][R20.64] ;  /* 0x00000010149d7981 */ /* 0x000164000c1e1920 */
.L_x_38:
[----:B------:R-:W-:Y:S05]  /*25e0*/  BSYNC B1 ;  /* 0x0000000000017941 */ /* 0x000fea0003800000 */
.L_x_37:
[----:B0----5:R-:W-:Y:S01]  /*25f0*/  IMAD R15, R157, R8, RZ ;  /* 0x000000089d0f7224 */ /* 0x021fe200078e02ff */
[----:B------:R-:W-:Y:S01]  /*2600*/  ISETP.GT.AND P2, PT, R9, 0x8, P0 ;  /* 0x000000080900780c */ /* 0x000fe20000744270 */
[----:B------:R-:W-:Y:S01]  /*2610*/  IMAD.X R31, R13, 0x1, R153, P5 ;  /* 0x000000010d1f7824 */ /* 0x000fe200028e0699 */
[----:B------:R-:W-:Y:S01]  /*2620*/  IADD3 R20, P0, R154, UR7, RZ ;  /* 0x000000079a147c10 */ /* 0x000fe2000ff1e0ff */
[----:B------:R-:W-:Y:S01]  /*2630*/  IMAD R15, R34, R7, R15 ;  /* 0x00000007220f7224 */ /* 0x000fe200078e020f */
[----:B------:R-:W-:Y:S02]  /*2640*/  BSSY B1, `(.L_x_39) ;  /* 0x0000005000017945 */ /* 0x000fe40003800000 */
[----:B------:R-:W-:Y:S02]  /*2650*/  IADD3.X R21, R155, UR8, RZ, P0, !PT ;  /* 0x000000089b157c10 */ /* 0x000fe400087fe4ff */
[----:B------:R0:W-:Y:S05]  /*2660*/  @P1 STG.E desc[UR16][R30.64], R15 ;  /* 0x0000000f1e001986 */ /* 0x0001ea000c101910 */
[----:B------:R-:W-:Y:S05]  /*2670*/  @!P2 BRA `(.L_x_40) ;  /* 0x000000000004a947 */ /* 0x000fea0003800000 */
[----:B------:R0:W5:Y:S02]  /*2680*/  LDG.E.LTC128B R157, desc[UR16][R20.64] ;  /* 0x00000010149d7981 */ /* 0x000164000c1e1920 */
.L_x_40:
[----:B------:R-:W-:Y:S05]  /*2690*/  BSYNC B1 ;  /* 0x0000000000017941 */ /* 0x000fea0003800000 */
.L_x_39:
[----:B0-----:R-:W-:Y:S01]  /*26a0*/  IADD3 R20, P5, R14, R26, RZ ;  /* 0x0000001a0e147210 */ /* 0x001fe20007fbe0ff */
[----:B-----5:R-:W-:Y:S01]  /*26b0*/  IMAD R24, R157, R8, RZ ;  /* 0x000000089d187224 */ /* 0x020fe200078e02ff */
[C---:B------:R-:W-:Y:S01]  /*26c0*/  ISETP.GT.AND P1, PT, R11.reuse, 0x18, PT ;  /* 0x000000180b00780c */ /* 0x040fe20003f24270 */
[----:B------:R-:W-:Y:S01]  /*26d0*/  BSSY B1, `(.L_x_41) ;  /* 0x000000b000017945 */ /* 0x000fe20003800000 */
[----:B------:R-:W-:Y:S01]  /*26e0*/  ISETP.GT.AND P0, PT, R11, 0x19, PT ;  /* 0x000000190b00780c */ /* 0x000fe20003f04270 */
[----:B------:R-:W-:Y:S01]  /*26f0*/  IMAD R35, R35, R7, R24 ;  /* 0x0000000723237224 */ /* 0x000fe200078e0218 */
[----:B------:R-:W-:Y:S01]  /*2700*/  ISETP.GT.AND P4, PT, R9, RZ, P1 ;  /* 0x000000ff0900720c */ /* 0x000fe20000f84270 */
[----:B------:R-:W-:Y:S01]  /*2710*/  IMAD.X R21, R13, 0x1, R27, P5 ;  /* 0x000000010d157824 */ /* 0x000fe200028e061b */
[----:B------:R-:W-:Y:S02]  /*2720*/  IADD3 R24, P6, R22, UR9, RZ ;  /* 0x0000000916187c10 */ /* 0x000fe4000ffde0ff */
[----:B------:R-:W-:-:S02]  /*2730*/  IADD3 R26, P5, R16, R6, RZ ;  /* 0x00000006101a7210 */ /* 0x000fc40007fbe0ff */
[----:B------:R0:W-:Y:S01]  /*2740*/  @P2 STG.E desc[UR16][R20.64], R35 ;  /* 0x0000002314002986 */ /* 0x0001e2000c101910 */
[----:B------:R-:W-:-:S06]  /*2750*/  IADD3.X R25, R23, UR10, RZ, P6, !PT ;  /* 0x0000000a17197c10 */ /* 0x000fcc000b7fe4ff */
[----:B------:R-:W-:Y:S05]  /*2760*/  @!P4 BRA `(.L_x_42) ;  /* 0x000000000004c947 */ /* 0x000fea0003800000 */
[----:B------:R0:W5:Y:S02]  /*2770*/  LDG.E.LTC128B R157, desc[UR16][R24.64] ;  /* 0x00000010189d7981 */ /* 0x000164000c1e1920 */
.L_x_42:
[----:B------:R-:W-:Y:S05]  /*2780*/  BSYNC B1 ;  /* 0x0000000000017941 */ /* 0x000fea0003800000 */
.L_x_41:
        /* <DEDUP_REMOVED lines=11> */
.L_x_44:
[----:B------:R-:W-:Y:S05]  /*2840*/  BSYNC B1 ;  /* 0x0000000000017941 */ /* 0x000fea0003800000 */
.L_x_43:
[----:B-----5:R-:W-:Y:S01]  /*2850*/  IMAD R32, R157, R8, RZ ;  /* 0x000000089d207224 */ /* 0x020fe200078e02ff */
[----:B------:R-:W-:Y:S01]  /*2860*/  ISETP.GT.AND P1, PT, R9, 0x8, P1 ;  /* 0x000000080900780c */ /* 0x000fe20000f24270 */
[----:B------:R-:W-:Y:S01]  /*2870*/  IMAD.X R21, R19, 0x1, R12, P5 ;  /* 0x0000000113157824 */ /* 0x000fe200028e060c */
[----:B---3--:R-:W-:Y:S01]  /*2880*/  IADD3 R22, P4, R22, UR7, RZ ;  /* 0x0000000716167c10 */ /* 0x008fe2000ff9e0ff */
[----:B------:R-:W-:Y:S01]  /*2890*/  IMAD R37, R37, R7, R32 ;  /* 0x0000000725257224 */ /* 0x000fe200078e0220 */
[----:B------:R-:W-:Y:S01]  /*28a0*/  BSSY B1, `(.L_x_45) ;  /* 0x0000006000017945 */ /* 0x000fe20003800000 */
[----:B------:R-:W-:Y:S02]  /*28b0*/  IADD3 R32, P5, R16, R14, RZ ;  /* 0x0000000e10207210 */ /* 0x000fe40007fbe0ff */
[----:B------:R-:W-:Y:S01]  /*28c0*/  IADD3.X R23, R23, UR8, RZ, P4, !PT ;  /* 0x0000000817177c10 */ /* 0x000fe2000a7fe4ff */
[----:B------:R3:W-:Y:S05]  /*28d0*/  @P2 STG.E desc[UR16][R20.64], R37 ;  /* 0x0000002514002986 */ /* 0x0007ea000c101910 */
[----:B------:R-:W-:Y:S05]  /*28e0*/  @!P1 BRA `(.L_x_46) ;  /* 0x0000000000049947 */ /* 0x000fea0003800000 */
[----:B------:R0:W5:Y:S02]  /*28f0*/  LDG.E.LTC128B R157, desc[UR16][R22.64] ;  /* 0x00000010169d7981 */ /* 0x000164000c1e1920 */
.L_x_46:
[----:B------:R-:W-:Y:S05]  /*2900*/  BSYNC B1 ;  /* 0x0000000000017941 */ /* 0x000fea0003800000 */
.L_x_45:
[----:B0----5:R-:W-:Y:S01]  /*2910*/  IMAD R15, R157, R8, RZ ;  /* 0x000000089d0f7224 */ /* 0x021fe200078e02ff */
[----:B------:R-:W-:Y:S01]  /*2920*/  ISETP.GT.AND P2, PT, R9, 0x8, P0 ;  /* 0x000000080900780c */ /* 0x000fe20000744270 */
[----:B-1----:R-:W-:Y:S01]  /*2930*/  IMAD.X R33, R17, 0x1, R13, P5 ;  /* 0x0000000111217824 */ /* 0x002fe200028e060d */
[----:B------:R-:W-:Y:S01]  /*2940*/  IADD3 R16, P0, R28, UR7, RZ ;  /* 0x000000071c107c10 */ /* 0x000fe2000ff1e0ff */
[----:B------:R-:W-:Y:S01]  /*2950*/  IMAD R15, R38, R7, R15 ;  /* 0x00000007260f7224 */ /* 0x000fe200078e020f */
[----:B------:R-:W-:Y:S02]  /*2960*/  BSSY B1, `(.L_x_47) ;  /* 0x0000005000017945 */ /* 0x000fe40003800000 */
[----:B------:R-:W-:Y:S02]  /*2970*/  IADD3.X R17, R29, UR8, RZ, P0, !PT ;  /* 0x000000081d117c10 */ /* 0x000fe400087fe4ff */
[----:B------:R0:W-:Y:S05]  /*2980*/  @P1 STG.E desc[UR16][R32.64], R15 ;  /* 0x0000000f20001986 */ /* 0x0001ea000c101910 */
[----:B------:R-:W-:Y:S05]  /*2990*/  @!P2 BRA `(.L_x_48) ;  /* 0x000000000004a947 */ /* 0x000fea0003800000 */
[----:B------:R1:W5:Y:S02]  /*29a0*/  LDG.E.LTC128B R157, desc[UR16][R16.64] ;  /* 0x00000010109d7981 */ /* 0x000364000c1e1920 */
.L_x_48:
[----:B------:R-:W-:Y:S05]  /*29b0*/  BSYNC B1 ;  /* 0x0000000000017941 */ /* 0x000fea0003800000 */
.L_x_47:
[----:B-1----:R-:W-:Y:S01]  /*29c0*/  IADD3 R16, P5, R18, R14, RZ ;  /* 0x0000000e12107210 */ /* 0x002fe20007fbe0ff */
[----:B-----5:R-:W-:Y:S01]  /*29d0*/  IMAD R22, R157, R8, RZ ;  /* 0x000000089d167224 */ /* 0x020fe200078e02ff */
[----:B------:R-:W-:Y:S01]  /*29e0*/  ISETP.GT.AND P1, PT, R11, 0x20, PT ;  /* 0x000000200b00780c */ /* 0x000fe20003f24270 */
[----:B------:R-:W-:Y:S01]  /*29f0*/  BSSY B1, `(.L_x_49) ;  /* 0x000000b000017945 */ /* 0x000fe20003800000 */
[----:B------:R-:W-:Y:S01]  /*2a00*/  IADD3 R18, P6, R24, UR9, RZ ;  /* 0x0000000918127c10 */ /* 0x000fe2000ffde0ff */
[----:B------:R-:W-:Y:S01]  /*2a10*/  IMAD R39, R39, R7, R22 ;  /* 0x0000000727277224 */ /* 0x000fe200078e0216 */
[----:B------:R-:W-:Y:S01]  /*2a20*/  ISETP.GT.AND P4, PT, R9, RZ, P1 ;  /* 0x000000ff0900720c */ /* 0x000fe20000f84270 */
[----:B------:R-:W-:Y:S01]  /*2a30*/  IMAD.X R17, R19, 0x1, R13, P5 ;  /* 0x0000000113117824 */ /* 0x000fe200028e060d */
[----:B------:R-:W-:Y:S02]  /*2a40*/  ISETP.GT.AND P0, PT, R11, 0x21, PT ;  /* 0x000000210b00780c */ /* 0x000fe40003f04270 */
[----:B------:R-:W-:-:S02]  /*2a50*/  IADD3 R22, P5, R26, R6, RZ ;  /* 0x000000061a167210 */ /* 0x000fc40007fbe0ff */
[----:B------:R1:W-:Y:S01]  /*2a60*/  @P2 STG.E desc[UR16][R16.64], R39 ;  /* 0x0000002710002986 */ /* 0x0003e2000c101910 */
[----:B------:R-:W-:-:S06]  /*2a70*/  IADD3.X R19, R25, UR10, RZ, P6, !PT ;  /* 0x0000000a19137c10 */ /* 0x000fcc000b7fe4ff */
[----:B------:R-:W-:Y:S05]  /*2a80*/  @!P4 BRA `(.L_x_50) ;  /* 0x000000000004c947 */ /* 0x000fea0003800000 */
[----:B------:R0:W5:Y:S02]  /*2a90*/  LDG.E.LTC128B R157, desc[UR16][R18.64] ;  /* 0x00000010129d7981 */ /* 0x000164000c1e1920 */
.L_x_50:
[----:B------:R-:W-:Y:S05]  /*2aa0*/  BSYNC B1 ;  /* 0x0000000000017941 */ /* 0x000fea0003800000 */
.L_x_49:
[----:B0----5:R-:W-:Y:S01]  /*2ab0*/  IMAD R15, R157, R8, RZ ;  /* 0x000000089d0f7224 */ /* 0x021fe200078e02ff */
[----:B------:R-:W-:Y:S01]  /*2ac0*/  ISETP.GT.AND P2, PT, R9, RZ, P0 ;  /* 0x000000ff0900720c */ /* 0x000fe20000744270 */
[----:B------:R-:W-:Y:S01]  /*2ad0*/  IMAD.X R23, R27, 0x1, R12, P5 ;  /* 0x000000011b177824 */ /* 0x000fe200028e060c */
[----:B-1----:R-:W-:Y:S01]  /*2ae0*/  IADD3 R16, P6, R30, UR9, RZ ;  /* 0x000000091e107c10 */ /* 0x002fe2000ffde0ff */
[----:B------:R-:W-:Y:S01]  /*2af0*/  IMAD R15, R40, R7, R15 ;  /* 0x00000007280f7224 */ /* 0x000fe200078e020f */
[----:B------:R-:W-:Y:S01]  /*2b00*/  BSSY B1, `(.L_x_51) ;  /* 0x0000006000017945 */ /* 0x000fe20003800000 */
[----:B----4-:R-:W-:Y:S02]  /*2b10*/  IADD3 R28, P5, R20, R6, RZ ;  /* 0x00000006141c7210 */ /* 0x010fe40007fbe0ff */
[----:B------:R-:W-:Y:S01]  /*2b20*/  IADD3.X R17, R31, UR10, RZ, P6, !PT ;  /* 0x0000000a1f117c10 */ /* 0x000fe2000b7fe4ff */
[----:B------:R0:W-:Y:S05]  /*2b30*/  @P4 STG.E desc[UR16][R22.64], R15 ;  /* 0x0000000f16004986 */ /* 0x0001ea000c101910 */
[----:B------:R-:W-:Y:S05]  /*2b40*/  @!P2 BRA `(.L_x_52) ;  /* 0x000000000004a947 */ /* 0x000fea0003800000 */
[----:B------:R1:W5:Y:S02]  /*2b50*/  LDG.E.LTC128B R157, desc[UR16][R16.64] ;  /* 0x00000010109d7981 */ /* 0x000364000c1e1920 */
.L_x_52:
[----:B------:R-:W-:Y:S05]  /*2b60*/  BSYNC B1 ;  /* 0x0000000000017941 */ /* 0x000fea0003800000 */
.L_x_51:
[----:B-----5:R-:W-:Y:S01]  /*2b70*/  IMAD R32, R157, R8, RZ ;  /* 0x000000089d207224 */ /* 0x020fe200078e02ff */
[----:B------:R-:W-:Y:S01]  /*2b80*/  ISETP.GT.AND P1, PT, R9, 0x8, P1 ;  /* 0x000000080900780c */ /* 0x000fe20000f24270 */
[----:B------:R-:W-:Y:S01]  /*2b90*/  IMAD.X R29, R21, 0x1, R12, P5 ;  /* 0x00000001151d7824 */ /* 0x000fe200028e060c */
[----:B------:R-:W-:Y:S01]  /*2ba0*/  IADD3 R24, P4, R24, UR7, RZ ;  /* 0x0000000718187c10 */ /* 0x000fe2000ff9e0ff */
[----:B------:R-:W-:Y:S01]  /*2bb0*/  IMAD R41, R41, R7, R32 ;  /* 0x0000000729297224 */ /* 0x000fe200078e0220 */
[----:B------:R-:W-:Y:S01]  /*2bc0*/  BSSY B1, `(.L_x_53) ;  /* 0x0000006000017945 */ /* 0x000fe20003800000 */
[----:B------:R-:W-:Y:S02]  /*2bd0*/  IADD3 R32, P5, R26, R14, RZ ;  /* 0x0000000e1a207210 */ /* 0x000fe40007fbe0ff */
[----:B------:R-:W-:Y:S01]  /*2be0*/  IADD3.X R25, R25, UR8, RZ, P4, !PT ;  /* 0x0000000819197c10 */ /* 0x000fe2000a7fe4ff */
[----:B------:R4:W-:Y:S05]  /*2bf0*/  @P2 STG.E desc[UR16][R28.64], R41 ;  /* 0x000000291c002986 */ /* 0x0009ea000c101910 */
[----:B------:R-:W-:Y:S05]  /*2c00*/  @!P1 BRA `(.L_x_54) ;  /* 0x0000000000049947 */ /* 0x000fea0003800000 */
[----:B------:R0:W5:Y:S02]  /*2c10*/  LDG.E.LTC128B R157, desc[UR16][R24.64] ;  /* 0x00000010189d7981 */ /* 0x000164000c1e1920 */
.L_x_54:
[----:B------:R-:W-:Y:S05]  /*2c20*/  BSYNC B1 ;  /* 0x0000000000017941 */ /* 0x000fea0003800000 */
.L_x_53:
        /* <DEDUP_REMOVED lines=10> */
.L_x_56:
[----:B------:R-:W-:Y:S05]  /*2cd0*/  BSYNC B1 ;  /* 0x0000000000017941 */ /* 0x000fea0003800000 */
.L_x_55:
[----:B---3--:R-:W-:Y:S01]  /*2ce0*/  IADD3 R20, P5, R20, R14, RZ ;  /* 0x0000000e14147210 */ /* 0x008fe20007fbe0ff */
[----:B0----5:R-:W-:Y:S01]  /*2cf0*/  IMAD R24, R157, R8, RZ ;  /* 0x000000089d187224 */ /* 0x021fe200078e02ff */
        /* <DEDUP_REMOVED lines=12> */
.L_x_58:
[----:B------:R-:W-:Y:S05]  /*2dc0*/  BSYNC B1 ;  /* 0x0000000000017941 */ /* 0x000fea0003800000 */
.L_x_57:
[----:B-----5:R-:W-:Y:S01]  /*2dd0*/  IMAD R15, R157, R8, RZ ;  /* 0x000000089d0f7224 */ /* 0x020fe200078e02ff */
[----:B------:R-:W-:Y:S01]  /*2de0*/  ISETP.GT.AND P2, PT, R9, RZ, P0 ;  /* 0x000000ff0900720c */ /* 0x000fe20000744270 */
[----:B------:R-:W-:Y:S01]  /*2df0*/  IMAD.X R27, R23, 0x1, R12, P5 ;  /* 0x00000001171b7824 */ /* 0x000fe200028e060c */
[----:B0-----:R-:W-:Y:S01]  /*2e00*/  IADD3 R20, P6, R16, UR9, RZ ;  /* 0x0000000910147c10 */ /* 0x001fe2000ffde0ff */
[----:B------:R-:W-:Y:S01]  /*2e10*/  IMAD R15, R44, R7, R15 ;  /* 0x000000072c0f7224 */ /* 0x000fe200078e020f */
[----:B------:R-:W-:Y:S01]  /*2e20*/  BSSY B1, `(.L_x_59) ;  /* 0x0000006000017945 */ /* 0x000fe20003800000 */
[----:B------:R-:W-:Y:S02]  /*2e30*/  IADD3 R30, P5, R28, R6, RZ ;  /* 0x000000061c1e7210 */ /* 0x000fe40007fbe0ff */
[----:B------:R-:W-:Y:S01]  /*2e40*/  IADD3.X R21, R17, UR10, RZ, P6, !PT ;  /* 0x0000000a11157c10 */ /* 0x000fe2000b7fe4ff */
[----:B------:R0:W-:Y:S05]  /*2e50*/  @P4 STG.E desc[UR16][R26.64], R15 ;  /* 0x0000000f1a004986 */ /* 0x0001ea000c101910 */
[----:B------:R-:W-:Y:S05]  /*2e60*/  @!P2 BRA `(.L_x_60) ;  /* 0x000000000004a947 */ /* 0x000fea0003800000 */
[----:B------:R0:W5:Y:S02]  /*2e70*/  LDG.E.LTC128B R157, desc[UR16][R20.64] ;  /* 0x00000010149d7981 */ /* 0x000164000c1e1920 */
.L_x_60:
[----:B------:R-:W-:Y:S05]  /*2e80*/  BSYNC B1 ;  /* 0x0000000000017941 */ /* 0x000fea0003800000 */
.L_x_59:
        /* <DEDUP_REMOVED lines=11> */
.L_x_62:
[----:B------:R-:W-:Y:S05]  /*2f40*/  BSYNC B1 ;  /* 0x0000000000017941 */ /* 0x000fea0003800000 */
.L_x_61:
[----:B0----5:R-:W-:Y:S01]  /*2f50*/  IMAD R15, R157, R8, RZ ;  /* 0x000000089d0f7224 */ /* 0x021fe200078e02ff */
[----:B------:R-:W-:Y:S01]  /*2f60*/  ISETP.GT.AND P2, PT, R9, 0x8, P0 ;  /* 0x000000080900780c */ /* 0x000fe20000744270 */
[----:B------:R-:W-:Y:S01]  /*2f70*/  IMAD.X R33, R23, 0x1, R13, P5 ;  /* 0x0000000117217824 */ /* 0x000fe200028e060d */
[----:B-1----:R-:W-:Y:S01]  /*2f80*/  IADD3 R16, P0, R16, UR7, RZ ;  /* 0x0000000710107c10 */ /* 0x002fe2000ff1e0ff */
[----:B------:R-:W-:Y:S01]  /*2f90*/  IMAD R15, R46, R7, R15 ;  /* 0x000000072e0f7224 */ /* 0x000fe200078e020f */
[----:B------:R-:W-:Y:S02]  /*2fa0*/  BSSY B1, `(.L_x_63) ;  /* 0x0000005000017945 */ /* 0x000fe40003800000 */
[----:B------:R-:W-:Y:S02]  /*2fb0*/  IADD3.X R17, R17, UR8, RZ, P0, !PT ;  /* 0x0000000811117c10 */ /* 0x000fe400087fe4ff */
[----:B------:R0:W-:Y:S05]  /*2fc0*/  @P1 STG.E desc[UR16][R32.64], R15 ;  /* 0x0000000f20001986 */ /* 0x0001ea000c101910 */
[----:B------:R-:W-:Y:S05]  /*2fd0*/  @!P2 BRA `(.L_x_64) ;  /* 0x000000000004a947 */ /* 0x000fea0003800000 */
[----:B------:R1:W5:Y:S02]  /*2fe0*/  LDG.E.LTC128B R157, desc[UR16][R16.64] ;  /* 0x00000010109d7981 */ /* 0x000364000c1e1920 */
.L_x_64:
[----:B------:R-:W-:Y:S05]  /*2ff0*/  BSYNC B1 ;  /* 0x0000000000017941 */ /* 0x000fea0003800000 */
.L_x_63:
[----:B-1----:R-:W-:Y:S01]  /*3000*/  IADD3 R16, P5, R28, R14, RZ ;  /* 0x0000000e1c107210 */ /* 0x002fe20007fbe0ff */
        /* <DEDUP_REMOVED lines=13> */
.L_x_66:
[----:B------:R-:W-:Y:S05]  /*30e0*/  BSYNC B1 ;  /* 0x0000000000017941 */ /* 0x000fea0003800000 */
.L_x_65:
        /* <DEDUP_REMOVED lines=11> */
.L_x_68:
[----:B------:R-:W-:Y:S05]  /*31a0*/  BSYNC B1 ;  /* 0x0000000000017941 */ /* 0x000fea0003800000 */
.L_x_67:
        /* <DEDUP_REMOVED lines=11> */
.L_x_70:
[----:B------:R-:W-:Y:S05]  /*3260*/  BSYNC B1 ;  /* 0x0000000000017941 */ /* 0x000fea0003800000 */
.L_x_69:
        /* <DEDUP_REMOVED lines=10> */
.L_x_72:
[----:B------:R-:W-:Y:S05]  /*3310*/  BSYNC B1 ;  /* 0x0000000000017941 */ /* 0x000fea0003800000 */
.L_x_71:
[----:B0-----:R-:W-:Y:S01]  /*3320*/  IADD3 R20, P5, R30, R14, RZ ;  /* 0x0000000e1e147210 */ /* 0x001fe20007fbe0ff */
[----:B----45:R-:W-:Y:S01]  /*3330*/  IMAD R24, R157, R8, RZ ;  /* 0x000000089d187224 */ /* 0x030fe200078e02ff */
        /* <DEDUP_REMOVED lines=12> */
.L_x_74:
[----:B------:R-:W-:Y:S05]  /*3400*/  BSYNC B1 ;  /* 0x0000000000017941 */ /* 0x000fea0003800000 */
.L_x_73:
        /* <DEDUP_REMOVED lines=11> */
.L_x_76:
[----:B------:R-:W-:Y:S05]  /*34c0*/  BSYNC B1 ;  /* 0x0000000000017941 */ /* 0x000fea0003800000 */
.L_x_75:
        /* <DEDUP_REMOVED lines=11> */
.L_x_78:
[----:B------:R-:W-:Y:S05]  /*3580*/  BSYNC B1 ;  /* 0x0000000000017941 */ /* 0x000fea0003800000 */
.L_x_77:
        /* <DEDUP_REMOVED lines=10> */
.L_x_80:
[----:B------:R-:W-:Y:S05]  /*3630*/  BSYNC B1 ;  /* 0x0000000000017941 */ /* 0x000fea0003800000 */
.L_x_79:
        /* <DEDUP_REMOVED lines=14> */
.L_x_82:
[----:B------:R-:W-:Y:S05]  /*3720*/  BSYNC B1 ;  /* 0x0000000000017941 */ /* 0x000fea0003800000 */
.L_x_81:
[----:B0----5:R-:W-:Y:S01]  /*3730*/  IMAD R15, R157, R8, RZ ;  /* 0x000000089d0f7224 */ /* 0x021fe200078e02ff */
[----:B------:R-:W-:Y:S01]  /*3740*/  ISETP.GT.AND P2, PT, R9, RZ, P0 ;  /* 0x000000ff0900720c */ /* 0x000fe20000744270 */
[----:B------:R-:W-:Y:S01]  /*3750*/  IMAD.X R23, R27, 0x1, R12, P5 ;  /* 0x000000011b177824 */ /* 0x000fe200028e060c */
[----:B-1----:R-:W-:Y:S01]  /*3760*/  IADD3 R16, P6, R20, UR9, RZ ;  /* 0x0000000914107c10 */ /* 0x002fe2000ffde0ff */
[----:B------:R-:W-:Y:S01]  /*3770*/  IMAD R15, R56, R7, R15 ;  /* 0x00000007380f7224 */ /* 0x000fe200078e020f */
[----:B------:R-:W-:Y:S01]  /*3780*/  BSSY B1, `(.L_x_83) ;  /* 0x0000006000017945 */ /* 0x000fe20003800000 */
[----:B---3--:R-:W-:Y:S02]  /*3790*/  IADD3 R28, P5, R30, R6, RZ ;  /* 0x000000061e1c7210 */ /* 0x008fe40007fbe0ff */
[----:B------:R-:W-:Y:S01]  /*37a0*/  IADD3.X R17, R21, UR10, RZ, P6, !PT ;  /* 0x0000000a15117c10 */ /* 0x000fe2000b7fe4ff */
[----:B------:R0:W-:Y:S05]  /*37b0*/  @P4 STG.E desc[UR16][R22.64], R15 ;  /* 0x0000000f16004986 */ /* 0x0001ea000c101910 */
[----:B------:R-:W-:Y:S05]  /*37c0*/  @!P2 BRA `(.L_x_84) ;  /* 0x000000000004a947 */ /* 0x000fea0003800000 */
[----:B------:R1:W5:Y:S02]  /*37d0*/  LDG.E.LTC128B R157, desc[UR16][R16.64] ;  /* 0x00000010109d7981 */ /* 0x000364000c1e1920 */
.L_x_84:
[----:B------:R-:W-:Y:S05]  /*37e0*/  BSYNC B1 ;  /* 0x0000000000017941 */ /* 0x000fea0003800000 */
.L_x_83:
[----:B-----5:R-:W-:Y:S01]  /*37f0*/  IMAD R32, R157, R8, RZ ;  /* 0x000000089d207224 */ /* 0x020fe200078e02ff */
[----:B------:R-:W-:Y:S01]  /*3800*/  ISETP.GT.AND P1, PT, R9, 0x8, P1 ;  /* 0x000000080900780c */ /* 0x000fe20000f24270 */
[----:B------:R-:W-:Y:S01]  /*3810*/  IMAD.X R29, R31, 0x1, R12, P5 ;  /* 0x000000011f1d7824 */ /* 0x000fe200028e060c */
[----:B----4-:R-:W-:Y:S01]  /*3820*/  IADD3 R24, P4, R24, UR7, RZ ;  /* 0x0000000718187c10 */ /* 0x010fe2000ff9e0ff */
[----:B------:R-:W-:Y:S01]  /*3830*/  IMAD R57, R57, R7, R32 ;  /* 0x0000000739397224 */ /* 0x000fe200078e0220 */
[----:B------:R-:W-:Y:S01]  /*3840*/  BSSY B1, `(.L_x_85) ;  /* 0x0000006000017945 */ /* 0x000fe20003800000 */
[----:B------:R-:W-:Y:S02]  /*3850*/  IADD3 R32, P5, R26, R14, RZ ;  /* 0x0000000e1a207210 */ /* 0x000fe40007fbe0ff */
[----:B------:R-:W-:Y:S01]  /*3860*/  IADD3.X R25, R25, UR8, RZ, P4, !PT ;  /* 0x0000000819197c10 */ /* 0x000fe2000a7fe4ff */
[----:B------:R3:W-:Y:S05]  /*3870*/  @P2 STG.E desc[UR16][R28.64], R57 ;  /* 0x000000391c002986 */ /* 0x0007ea000c101910 */
[----:B------:R-:W-:Y:S05]  /*3880*/  @!P1 BRA `(.L_x_86) ;  /* 0x0000000000049947 */ /* 0x000fea0003800000 */
[----:B------:R4:W5:Y:S02]  /*3890*/  LDG.E.LTC128B R157, desc[UR16][R24.64] ;  /* 0x00000010189d7981 */ /* 0x000964000c1e1920 */
.L_x_86:
[----:B------:R-:W-:Y:S05]  /*38a0*/  BSYNC B1 ;  /* 0x0000000000017941 */ /* 0x000fea0003800000 */
.L_x_85:
        /* <DEDUP_REMOVED lines=10> */
.L_x_88:
[----:B------:R-:W-:Y:S05]  /*3950*/  BSYNC B1 ;  /* 0x0000000000017941 */ /* 0x000fea0003800000 */
.L_x_87:
        /* <DEDUP_REMOVED lines=14> */
.L_x_90:
[----:B------:R-:W-:Y:S05]  /*3a40*/  BSYNC B1 ;  /* 0x0000000000017941 */ /* 0x000fea0003800000 */
.L_x_89:
        /* <DEDUP_REMOVED lines=11> */
.L_x_92:
[----:B------:R-:W-:Y:S05]  /*3b00*/  BSYNC B1 ;  /* 0x0000000000017941 */ /* 0x000fea0003800000 */
.L_x_91:
        /* <DEDUP_REMOVED lines=11> */
.L_x_94:
[----:B------:R-:W-:Y:S05]  /*3bc0*/  BSYNC B1 ;  /* 0x0000000000017941 */ /* 0x000fea0003800000 */
.L_x_93:
        /* <DEDUP_REMOVED lines=10> */
.L_x_96:
[----:B------:R-:W-:Y:S05]  /*3c70*/  BSYNC B1 ;  /* 0x0000000000017941 */ /* 0x000fea0003800000 */
.L_x_95:
        /* <DEDUP_REMOVED lines=14> */
.L_x_98:
[----:B------:R-:W-:Y:S05]  /*3d60*/  BSYNC B1 ;  /* 0x0000000000017941 */ /* 0x000fea0003800000 */
.L_x_97:
        /* <DEDUP_REMOVED lines=11> */
.L_x_100:
[----:B------:R-:W-:Y:S05]  /*3e20*/  BSYNC B1 ;  /* 0x0000000000017941 */ /* 0x000fea0003800000 */
.L_x_99:
        /* <DEDUP_REMOVED lines=11> */
.L_x_102:
[----:B------:R-:W-:Y:S05]  /*3ee0*/  BSYNC B1 ;  /* 0x0000000000017941 */ /* 0x000fea0003800000 */
.L_x_101:
        /* <DEDUP_REMOVED lines=10> */
.L_x_104:
[----:B------:R-:W-:Y:S05]  /*3f90*/  BSYNC B1 ;  /* 0x0000000000017941 */ /* 0x000fea0003800000 */
.L_x_103:
        /* <DEDUP_REMOVED lines=14> */
.L_x_106:
[----:B------:R-:W-:Y:S05]  /*4080*/  BSYNC B1 ;  /* 0x0000000000017941 */ /* 0x000fea0003800000 */
.L_x_105:
        /* <DEDUP_REMOVED lines=11> */
.L_x_108:
[----:B------:R-:W-:Y:S05]  /*4140*/  BSYNC B1 ;  /* 0x0000000000017941 */ /* 0x000fea0003800000 */
.L_x_107:
        /* <DEDUP_REMOVED lines=11> */
.L_x_110:
[----:B------:R-:W-:Y:S05]  /*4200*/  BSYNC B1 ;  /* 0x0000000000017941 */ /* 0x000fea0003800000 */
.L_x_109:
        /* <DEDUP_REMOVED lines=10> */
.L_x_112:
[----:B------:R-:W-:Y:S05]  /*42b0*/  BSYNC B1 ;  /* 0x0000000000017941 */ /* 0x000fea0003800000 */
.L_x_111:
        /* <DEDUP_REMOVED lines=14> */
.L_x_114:
[----:B------:R-:W-:Y:S05]  /*43a0*/  BSYNC B1 ;  /* 0x0000000000017941 */ /* 0x000fea0003800000 */
.L_x_113:
        /* <DEDUP_REMOVED lines=11> */
.L_x_116:
[----:B------:R-:W-:Y:S05]  /*4460*/  BSYNC B1 ;  /* 0x0000000000017941 */ /* 0x000fea0003800000 */
.L_x_115:
        /* <DEDUP_REMOVED lines=11> */
.L_x_118:
[----:B------:R-:W-:Y:S05]  /*4520*/  BSYNC B1 ;  /* 0x0000000000017941 */ /* 0x000fea0003800000 */
.L_x_117:
        /* <DEDUP_REMOVED lines=10> */
.L_x_120:
[----:B------:R-:W-:Y:S05]  /*45d0*/  BSYNC B1 ;  /* 0x0000000000017941 */ /* 0x000fea0003800000 */
.L_x_119:
        /* <DEDUP_REMOVED lines=14> */
.L_x_122:
[----:B------:R-:W-:Y:S05]  /*46c0*/  BSYNC B1 ;  /* 0x0000000000017941 */ /* 0x000fea0003800000 */
.L_x_121:
        /* <DEDUP_REMOVED lines=11> */
.L_x_124:
[----:B------:R-:W-:Y:S05]  /*4780*/  BSYNC B1 ;  /* 0x0000000000017941 */ /* 0x000fea0003800000 */
.L_x_123:
        /* <DEDUP_REMOVED lines=11> */
.L_x_126:
[----:B------:R-:W-:Y:S05]  /*4840*/  BSYNC B1 ;  /* 0x0000000000017941 */ /* 0x000fea0003800000 */
.L_x_125:
        /* <DEDUP_REMOVED lines=10> */
.L_x_128:
[----:B------:R-:W-:Y:S05]  /*48f0*/  BSYNC B1 ;  /* 0x0000000000017941 */ /* 0x000fea0003800000 */
.L_x_127:
        /* <DEDUP_REMOVED lines=14> */
.L_x_130:
[----:B------:R-:W-:Y:S05]  /*49e0*/  BSYNC B1 ;  /* 0x0000000000017941 */ /* 0x000fea0003800000 */
.L_x_129:
        /* <DEDUP_REMOVED lines=11> */
.L_x_132:
[----:B------:R-:W-:Y:S05]  /*4aa0*/  BSYNC B1 ;  /* 0x0000000000017941 */ /* 0x000fea0003800000 */
.L_x_131:
        /* <DEDUP_REMOVED lines=11> */
.L_x_134:
[----:B------:R-:W-:Y:S05]  /*4b60*/  BSYNC B1 ;  /* 0x0000000000017941 */ /* 0x000fea0003800000 */
.L_x_133:
        /* <DEDUP_REMOVED lines=10> */
.L_x_136:
[----:B------:R-:W-:Y:S05]  /*4c10*/  BSYNC B1 ;  /* 0x0000000000017941 */ /* 0x000fea0003800000 */
.L_x_135:
        /* <DEDUP_REMOVED lines=14> */
.L_x_138:
[----:B------:R-:W-:Y:S05]  /*4d00*/  BSYNC B1 ;  /* 0x0000000000017941 */ /* 0x000fea0003800000 */
.L_x_137:
        /* <DEDUP_REMOVED lines=11> */
.L_x_140:
[----:B------:R-:W-:Y:S05]  /*4dc0*/  BSYNC B1 ;  /* 0x0000000000017941 */ /* 0x000fea0003800000 */
.L_x_139:
        /* <DEDUP_REMOVED lines=11> */
.L_x_142:
[----:B------:R-:W-:Y:S05]  /*4e80*/  BSYNC B1 ;  /* 0x0000000000017941 */ /* 0x000fea0003800000 */
.L_x_141:
        /* <DEDUP_REMOVED lines=10> */
.L_x_144:
[----:B------:R-:W-:Y:S05]  /*4f30*/  BSYNC B1 ;  /* 0x0000000000017941 */ /* 0x000fea0003800000 */
.L_x_143:
        /* <DEDUP_REMOVED lines=14> */
.L_x_146:
[----:B------:R-:W-:Y:S05]  /*5020*/  BSYNC B1 ;  /* 0x0000000000017941 */ /* 0x000fea0003800000 */
.L_x_145:
        /* <DEDUP_REMOVED lines=11> */
.L_x_148:
[----:B------:R-:W-:Y:S05]  /*50e0*/  BSYNC B1 ;  /* 0x0000000000017941 */ /* 0x000fea0003800000 */
.L_x_147:
        /* <DEDUP_REMOVED lines=11> */
.L_x_150:
[----:B------:R-:W-:Y:S05]  /*51a0*/  BSYNC B1 ;  /* 0x0000000000017941 */ /* 0x000fea0003800000 */
.L_x_149:
        /* <DEDUP_REMOVED lines=10> */
.L_x_152:
[----:B------:R-:W-:Y:S05]  /*5250*/  BSYNC B1 ;  /* 0x0000000000017941 */ /* 0x000fea0003800000 */
.L_x_151:
        /* <DEDUP_REMOVED lines=14> */
.L_x_154:
[----:B------:R-:W-:Y:S05]  /*5340*/  BSYNC B1 ;  /* 0x0000000000017941 */ /* 0x000fea0003800000 */
.L_x_153:
        /* <DEDUP_REMOVED lines=11> */
.L_x_156:
[----:B------:R-:W-:Y:S05]  /*5400*/  BSYNC B1 ;  /* 0x0000000000017941 */ /* 0x000fea0003800000 */
.L_x_155:
        /* <DEDUP_REMOVED lines=11> */
.L_x_158:
[----:B------:R-:W-:Y:S05]  /*54c0*/  BSYNC B1 ;  /* 0x0000000000017941 */ /* 0x000fea0003800000 */
.L_x_157:
        /* <DEDUP_REMOVED lines=10> */
.L_x_160:
[----:B------:R-:W-:Y:S05]  /*5570*/  BSYNC B1 ;  /* 0x0000000000017941 */ /* 0x000fea0003800000 */
.L_x_159:
        /* <DEDUP_REMOVED lines=14> */
.L_x_162:
[----:B------:R-:W-:Y:S05]  /*5660*/  BSYNC B1 ;  /* 0x0000000000017941 */ /* 0x000fea0003800000 */
.L_x_161:
        /* <DEDUP_REMOVED lines=11> */
.L_x_164:
[----:B------:R-:W-:Y:S05]  /*5720*/  BSYNC B1 ;  /* 0x0000000000017941 */ /* 0x000fea0003800000 */
.L_x_163:
        /* <DEDUP_REMOVED lines=11> */
.L_x_166:
[----:B------:R-:W-:Y:S05]  /*57e0*/  BSYNC B1 ;  /* 0x0000000000017941 */ /* 0x000fea0003800000 */
.L_x_165:
        /* <DEDUP_REMOVED lines=10> */
.L_x_168:
[----:B------:R-:W-:Y:S05]  /*5890*/  BSYNC B1 ;  /* 0x0000000000017941 */ /* 0x000fea0003800000 */
.L_x_167:
        /* <DEDUP_REMOVED lines=14> */
.L_x_170:
[----:B------:R-:W-:Y:S05]  /*5980*/  BSYNC B1 ;  /* 0x0000000000017941 */ /* 0x000fea0003800000 */
.L_x_169:
        /* <DEDUP_REMOVED lines=11> */
.L_x_172:
[----:B------:R-:W-:Y:S05]  /*5a40*/  BSYNC B1 ;  /* 0x0000000000017941 */ /* 0x000fea0003800000 */
.L_x_171:
        /* <DEDUP_REMOVED lines=11> */
.L_x_174:
[----:B------:R-:W-:Y:S05]  /*5b00*/  BSYNC B1 ;  /* 0x0000000000017941 */ /* 0x000fea0003800000 */
.L_x_173:
        /* <DEDUP_REMOVED lines=10> */
.L_x_176:
[----:B------:R-:W-:Y:S05]  /*5bb0*/  BSYNC B1 ;  /* 0x0000000000017941 */ /* 0x000fea0003800000 */
.L_x_175:
        /* <DEDUP_REMOVED lines=14> */
.L_x_178:
[----:B------:R-:W-:Y:S05]  /*5ca0*/  BSYNC B1 ;  /* 0x0000000000017941 */ /* 0x000fea0003800000 */
.L_x_177:
        /* <DEDUP_REMOVED lines=11> */
.L_x_180:
[----:B------:R-:W-:Y:S05]  /*5d60*/  BSYNC B1 ;  /* 0x0000000000017941 */ /* 0x000fea0003800000 */
.L_x_179:
        /* <DEDUP_REMOVED lines=11> */
.L_x_182:
[----:B------:R-:W-:Y:S05]  /*5e20*/  BSYNC B1 ;  /* 0x0000000000017941 */ /* 0x000fea0003800000 */
.L_x_181:
        /* <DEDUP_REMOVED lines=10> */
.L_x_184:
[----:B------:R-:W-:Y:S05]  /*5ed0*/  BSYNC B1 ;  /* 0x0000000000017941 */ /* 0x000fea0003800000 */
.L_x_183:
        /* <DEDUP_REMOVED lines=14> */
.L_x_186:
[----:B------:R-:W-:Y:S05]  /*5fc0*/  BSYNC B1 ;  /* 0x0000000000017941 */ /* 0x000fea0003800000 */
.L_x_185:
        /* <DEDUP_REMOVED lines=11> */
.L_x_188:
[----:B------:R-:W-:Y:S05]  /*6080*/  BSYNC B1 ;  /* 0x0000000000017941 */ /* 0x000fea0003800000 */
.L_x_187:
        /* <DEDUP_REMOVED lines=11> */
.L_x_190:
[----:B------:R-:W-:Y:S05]  /*6140*/  BSYNC B1 ;  /* 0x0000000000017941 */ /* 0x000fea0003800000 */
.L_x_189:
        /* <DEDUP_REMOVED lines=10> */
.L_x_192:
[----:B------:R-:W-:Y:S05]  /*61f0*/  BSYNC B1 ;  /* 0x0000000000017941 */ /* 0x000fea0003800000 */
.L_x_191:
        /* <DEDUP_REMOVED lines=14> */
.L_x_194:
[----:B------:R-:W-:Y:S05]  /*62e0*/  BSYNC B1 ;  /* 0x0000000000017941 */ /* 0x000fea0003800000 */
.L_x_193:
        /* <DEDUP_REMOVED lines=11> */
.L_x_196:
[----:B------:R-:W-:Y:S05]  /*63a0*/  BSYNC B1 ;  /* 0x0000000000017941 */ /* 0x000fea0003800000 */
.L_x_195:
        /* <DEDUP_REMOVED lines=11> */
.L_x_198:
[----:B------:R-:W-:Y:S05]  /*6460*/  BSYNC B1 ;  /* 0x0000000000017941 */ /* 0x000fea0003800000 */
.L_x_197:
        /* <DEDUP_REMOVED lines=10> */
.L_x_200:
[----:B------:R-:W-:Y:S05]  /*6510*/  BSYNC B1 ;  /* 0x0000000000017941 */ /* 0x000fea0003800000 */
.L_x_199:
        /* <DEDUP_REMOVED lines=14> */
.L_x_202:
[----:B------:R-:W-:Y:S05]  /*6600*/  BSYNC B1 ;  /* 0x0000000000017941 */ /* 0x000fea0003800000 */
.L_x_201:
        /* <DEDUP_REMOVED lines=11> */
.L_x_204:
[----:B------:R-:W-:Y:S05]  /*66c0*/  BSYNC B1 ;  /* 0x0000000000017941 */ /* 0x000fea0003800000 */
.L_x_203:
        /* <DEDUP_REMOVED lines=11> */
.L_x_206:
[----:B------:R-:W-:Y:S05]  /*6780*/  BSYNC B1 ;  /* 0x0000000000017941 */ /* 0x000fea0003800000 */
.L_x_205:
        /* <DEDUP_REMOVED lines=10> */
.L_x_208:
[----:B------:R-:W-:Y:S05]  /*6830*/  BSYNC B1 ;  /* 0x0000000000017941 */ /* 0x000fea0003800000 */
.L_x_207:
        /* <DEDUP_REMOVED lines=14> */
.L_x_210:
[----:B------:R-:W-:Y:S05]  /*6920*/  BSYNC B1 ;  /* 0x0000000000017941 */ /* 0x000fea0003800000 */
.L_x_209:
        /* <DEDUP_REMOVED lines=11> */
.L_x_212:
[----:B------:R-:W-:Y:S05]  /*69e0*/  BSYNC B1 ;  /* 0x0000000000017941 */ /* 0x000fea0003800000 */
.L_x_211:
        /* <DEDUP_REMOVED lines=11> */
.L_x_214:
[----:B------:R-:W-:Y:S05]  /*6aa0*/  BSYNC B1 ;  /* 0x0000000000017941 */ /* 0x000fea0003800000 */
.L_x_213:
        /* <DEDUP_REMOVED lines=10> */
.L_x_216:
[----:B------:R-:W-:Y:S05]  /*6b50*/  BSYNC B1 ;  /* 0x0000000000017941 */ /* 0x000fea0003800000 */
.L_x_215:
        /* <DEDUP_REMOVED lines=14> */
.L_x_218:
[----:B------:R-:W-:Y:S05]  /*6c40*/  BSYNC B1 ;  /* 0x0000000000017941 */ /* 0x000fea0003800000 */
.L_x_217:
        /* <DEDUP_REMOVED lines=11> */
.L_x_220:
[----:B------:R-:W-:Y:S05]  /*6d00*/  BSYNC B1 ;  /* 0x0000000000017941 */ /* 0x000fea0003800000 */
.L_x_219:
        /* <DEDUP_REMOVED lines=11> */
.L_x_222:
[----:B------:R-:W-:Y:S05]  /*6dc0*/  BSYNC B1 ;  /* 0x0000000000017941 */ /* 0x000fea0003800000 */
.L_x_221:
        /* <DEDUP_REMOVED lines=10> */
.L_x_224:
[----:B------:R-:W-:Y:S05]  /*6e70*/  BSYNC B1 ;  /* 0x0000000000017941 */ /* 0x000fea0003800000 */
.L_x_223:
        /* <DEDUP_REMOVED lines=14> */
.L_x_226:
[----:B------:R-:W-:Y:S05]  /*6f60*/  BSYNC B1 ;  /* 0x0000000000017941 */ /* 0x000fea0003800000 */
.L_x_225:
        /* <DEDUP_REMOVED lines=11> */
.L_x_228:
[----:B------:R-:W-:Y:S05]  /*7020*/  BSYNC B1 ;  /* 0x0000000000017941 */ /* 0x000fea0003800000 */
.L_x_227:
        /* <DEDUP_REMOVED lines=11> */
.L_x_230:
[----:B------:R-:W-:Y:S05]  /*70e0*/  BSYNC B1 ;  /* 0x0000000000017941 */ /* 0x000fea0003800000 */
.L_x_229:
        /* <DEDUP_REMOVED lines=10> */
.L_x_232:
[----:B------:R-:W-:Y:S05]  /*7190*/  BSYNC B1 ;  /* 0x0000000000017941 */ /* 0x000fea0003800000 */
.L_x_231:
        /* <DEDUP_REMOVED lines=14> */
.L_x_234:
[----:B------:R-:W-:Y:S05]  /*7280*/  BSYNC B1 ;  /* 0x0000000000017941 */ /* 0x000fea0003800000 */
.L_x_233:
        /* <DEDUP_REMOVED lines=11> */
.L_x_236:
[----:B------:R-:W-:Y:S05]  /*7340*/  BSYNC B1 ;  /* 0x0000000000017941 */ /* 0x000fea0003800000 */
.L_x_235:
        /* <DEDUP_REMOVED lines=11> */
.L_x_238:
[----:B------:R-:W-:Y:S05]  /*7400*/  BSYNC B1 ;  /* 0x0000000000017941 */ /* 0x000fea0003800000 */
.L_x_237:
        /* <DEDUP_REMOVED lines=10> */
.L_x_240:
[----:B------:R-:W-:Y:S05]  /*74b0*/  BSYNC B1 ;  /* 0x0000000000017941 */ /* 0x000fea0003800000 */
.L_x_239:
        /* <DEDUP_REMOVED lines=14> */
.L_x_242:
[----:B------:R-:W-:Y:S05]  /*75a0*/  BSYNC B1 ;  /* 0x0000000000017941 */ /* 0x000fea0003800000 */
.L_x_241:
        /* <DEDUP_REMOVED lines=11> */
.L_x_244:
[----:B------:R-:W-:Y:S05]  /*7660*/  BSYNC B1 ;  /* 0x0000000000017941 */ /* 0x000fea0003800000 */
.L_x_243:
        /* <DEDUP_REMOVED lines=11> */
.L_x_246:
[----:B------:R-:W-:Y:S05]  /*7720*/  BSYNC B1 ;  /* 0x0000000000017941 */ /* 0x000fea0003800000 */
.L_x_245:
        /* <DEDUP_REMOVED lines=10> */
.L_x_248:
[----:B------:R-:W-:Y:S05]  /*77d0*/  BSYNC B1 ;  /* 0x0000000000017941 */ /* 0x000fea0003800000 */
.L_x_247:
        /* <DEDUP_REMOVED lines=14> */
.L_x_250:
[----:B------:R-:W-:Y:S05]  /*78c0*/  BSYNC B1 ;  /* 0x0000000000017941 */ /* 0x000fea0003800000 */
.L_x_249:
        /* <DEDUP_REMOVED lines=11> */
.L_x_252:
[----:B------:R-:W-:Y:S05]  /*7980*/  BSYNC B1 ;  /* 0x0000000000017941 */ /* 0x000fea0003800000 */
.L_x_251:
        /* <DEDUP_REMOVED lines=11> */
.L_x_254:
[----:B------:R-:W-:Y:S05]  /*7a40*/  BSYNC B1 ;  /* 0x0000000000017941 */ /* 0x000fea0003800000 */
.L_x_253:
        /* <DEDUP_REMOVED lines=10> */
.L_x_256:
[----:B------:R-:W-:Y:S05]  /*7af0*/  BSYNC B1 ;  /* 0x0000000000017941 */ /* 0x000fea0003800000 */
.L_x_255:
        /* <DEDUP_REMOVED lines=14> */
.L_x_258:
[----:B------:R-:W-:Y:S05]  /*7be0*/  BSYNC B1 ;  /* 0x0000000000017941 */ /* 0x000fea0003800000 */
.L_x_257:
[----:B0----5:R-:W-:Y:S01]  /*7bf0*/  IMAD R15, R157, R8, RZ ;  /* 0x000000089d0f7224 */ /* 0x021fe200078e02ff */
[----:B------:R-:W-:Y:S01]  /*7c00*/  ISETP.GT.AND P2, PT, R9, RZ, P1 ;  /* 0x000000ff0900720c */ /* 0x000fe20000f44270 */
        /* <DEDUP_REMOVED lines=8> */
.L_x_260:
[----:B------:R-:W-:Y:S05]  /*7c90*/  BSYNC B1 ;  /* 0x0000000000017941 */ /* 0x000fea0003800000 */
.L_x_259:
[----:B-1----:R-:W-:Y:S01]  /*7ca0*/  IADD3 R16, P5, R30, R6, RZ ;  /* 0x000000061e107210 */ /* 0x002fe20007fbe0ff */
[----:B---3-5:R-:W-:Y:S01]  /*7cb0*/  IMAD R28, R157, R8, RZ ;  /* 0x000000089d1c7224 */ /* 0x028fe200078e02ff */
[----:B------:R-:W-:Y:S01]  /*7cc0*/  ISETP.GT.AND P4, PT, R9, 0x8, P4 ;  /* 0x000000080900780c */ /* 0x000fe20002784270 */
[----:B------:R-:W-:Y:S01]  /*7cd0*/  BSSY B1, `(.L_x_261) ;  /* 0x000000a000017945 */ /* 0x000fe20003800000 */
[----:B----4-:R-:W-:Y:S01]  /*7ce0*/  IADD3 R24, P6, R24, UR7, RZ ;  /* 0x0000000718187c10 */ /* 0x010fe2000ffde0ff */
[----:B------:R-:W-:Y:S01]  /*7cf0*/  IMAD R145, R145, R7, R28 ;  /* 0x0000000791917224 */ /* 0x000fe200078e021c */
[----:B------:R-:W-:Y:S01]  /*7d00*/  ISETP.GT.AND P0, PT, R11, 0xf8, PT ;  /* 0x000000f80b00780c */ /* 0x000fe20003f04270 */
[----:B------:R-:W-:Y:S01]  /*7d10*/  IMAD.X R17, R31, 0x1, R12, P5 ;  /* 0x000000011f117824 */ /* 0x000fe200028e060c */
[----:B------:R-:W-:Y:S02]  /*7d20*/  IADD3 R28, P5, R26, R14, RZ ;  /* 0x0000000e1a1c7210 */ /* 0x000fe40007fbe0ff */
[----:B------:R-:W-:-:S02]  /*7d30*/  IADD3.X R25, R25, UR8, RZ, P6, !PT ;  /* 0x0000000819197c10 */ /* 0x000fc4000b7fe4ff */
[----:B------:R1:W-:Y:S03]  /*7d40*/  @P2 STG.E desc[UR16][R16.64], R145 ;  /* 0x0000009110002986 */ /* 0x0003e6000c101910 */
[----:B------:R-:W-:Y:S06]  /*7d50*/  @!P4 BRA `(.L_x_262) ;  /* 0x000000000004c947 */ /* 0x000fec0003800000 */
[----:B------:R3:W5:Y:S02]  /*7d60*/  LDG.E.LTC128B R157, desc[UR16][R24.64] ;  /* 0x00000010189d7981 */ /* 0x000764000c1e1920 */
.L_x_262:
[----:B------:R-:W-:Y:S05]  /*7d70*/  BSYNC B1 ;  /* 0x0000000000017941 */ /* 0x000fea0003800000 */
.L_x_261:
[----:B0----5:R-:W-:Y:S01]  /*7d80*/  IMAD R15, R157, R8, RZ ;  /* 0x000000089d0f7224 */ /* 0x021fe200078e02ff */
[----:B------:R-:W-:Y:S01]  /*7d90*/  ISETP.GT.AND P1, PT, R9, 0x8, P1 ;  /* 0x000000080900780c */ /* 0x000fe20000f24270 */
[----:B------:R-:W-:Y:S01]  /*7da0*/  IMAD.X R29, R27, 0x1, R13, P5 ;  /* 0x000000011b1d7824 */ /* 0x000fe200028e060d */
[----:B------:R-:W-:Y:S01]  /*7db0*/  IADD3 R20, P5, R20, UR7, RZ ;  /* 0x0000000714147c10 */ /* 0x000fe2000ffbe0ff */
[----:B------:R-:W-:Y:S01]  /*7dc0*/  IMAD R15, R146, R7, R15 ;  /* 0x00000007920f7224 */ /* 0x000fe200078e020f */
[----:B------:R-:W-:Y:S01]  /*7dd0*/  BSSY B1, `(.L_x_263) ;  /* 0x0000006000017945 */ /* 0x000fe20003800000 */
[----:B------:R-:W-:Y:S02]  /*7de0*/  ISETP.GT.AND P2, PT, R11, 0xf9, PT ;  /* 0x000000f90b00780c */ /* 0x000fe40003f44270 */
[----:B------:R-:W-:Y:S01]  /*7df0*/  IADD3.X R21, R21, UR8, RZ, P5, !PT ;  /* 0x0000000815157c10 */ /* 0x000fe2000affe4ff */
[----:B------:R0:W-:Y:S05]  /*7e00*/  @P4 STG.E desc[UR16][R28.64], R15 ;  /* 0x0000000f1c004986 */ /* 0x0001ea000c101910 */
[----:B------:R-:W-:Y:S05]  /*7e10*/  @!P1 BRA `(.L_x_264) ;  /* 0x0000000000049947 */ /* 0x000fea0003800000 */
[----:B------:R4:W5:Y:S02]  /*7e20*/  LDG.E.LTC128B R157, desc[UR16][R20.64] ;  /* 0x00000010149d7981 */ /* 0x000964000c1e1920 */
.L_x_264:
[----:B------:R-:W-:Y:S05]  /*7e30*/  BSYNC B1 ;  /* 0x0000000000017941 */ /* 0x000fea0003800000 */
.L_x_263:
[----:B----4-:R-:W-:Y:S01]  /*7e40*/  IADD3 R20, P6, R30, R14, RZ ;  /* 0x0000000e1e147210 */ /* 0x010fe20007fde0ff */
[----:B-----5:R-:W-:Y:S01]  /*7e50*/  IMAD R26, R157, R8, RZ ;  /* 0x000000089d1a7224 */ /* 0x020fe200078e02ff */
[----:B------:R-:W-:Y:S01]  /*7e60*/  ISETP.GT.AND P4, PT, R9, RZ, P0 ;  /* 0x000000ff0900720c */ /* 0x000fe20000784270 */
[----:B------:R-:W-:Y:S01]  /*7e70*/  BSSY B1, `(.L_x_265) ;  /* 0x0000009000017945 */ /* 0x000fe20003800000 */
[----:B---3--:R-:W-:Y:S01]  /*7e80*/  IADD3 R24, P5, R22, R6, RZ ;  /* 0x0000000616187210 */ /* 0x008fe20007fbe0ff */
[----:B------:R-:W-:Y:S02]  /*7e90*/  IMAD.X R21, R31, 0x1, R13, P6 ;  /* 0x000000011f157824 */ /* 0x000fe400030e060d */
[----:B------:R-:W-:-:S05]  /*7ea0*/  IMAD R147, R147, R7, R26 ;  /* 0x0000000793937224 */ /* 0x000fca00078e021a */
[----:B------:R3:W-:Y:S03]  /*7eb0*/  @P1 STG.E desc[UR16][R20.64], R147 ;  /* 0x0000009314001986 */ /* 0x0007e6000c101910 */
[----:B------:R-:W-:Y:S05]  /*7ec0*/  @!P4 BRA `(.L_x_266) ;  /* 0x00000000000cc947 */ /* 0x000fea0003800000 */
[----:B---3--:R-:W-:-:S04]  /*7ed0*/  IADD3 R20, P1, R18, UR9, RZ ;  /* 0x0000000912147c10 */ /* 0x008fc8000ff3e0ff */
[----:B------:R-:W-:-:S05]  /*7ee0*/  IADD3.X R21, R19, UR10, RZ, P1, !PT ;  /* 0x0000000a13157c10 */ /* 0x000fca0008ffe4ff */
[----:B------:R4:W5:Y:S04]  /*7ef0*/  LDG.E.LTC128B R157, desc[UR16][R20.64] ;  /* 0x00000010149d7981 */ /* 0x000968000c1e1920 */
.L_x_266:
[----:B------:R-:W-:Y:S05]  /*7f00*/  BSYNC B1 ;  /* 0x0000000000017941 */ /* 0x000fea0003800000 */
.L_x_265:
[----:B-----5:R-:W-:Y:S01]  /*7f10*/  IMAD R11, R157, R8, RZ ;  /* 0x000000089d0b7224 */ /* 0x020fe200078e02ff */
[----:B------:R-:W-:Y:S01]  /*7f20*/  ISETP.GT.AND P1, PT, R9, RZ, P2 ;  /* 0x000000ff0900720c */ /* 0x000fe20001724270 */
[----:B------:R-:W-:Y:S01]  /*7f30*/  IMAD.X R25, R23, 0x1, R12, P5 ;  /* 0x0000000117197824 */ /* 0x000fe200028e060c */
[----:B---34-:R-:W-:Y:S01]  /*7f40*/  IADD3 R20, P6, R32, UR9, RZ ;  /* 0x0000000920147c10 */ /* 0x018fe2000ffde0ff */
[----:B------:R-:W-:Y:S01]  /*7f50*/  IMAD R11, R148, R7, R11 ;  /* 0x00000007940b7224 */ /* 0x000fe200078e020b */
[----:B------:R-:W-:Y:S01]  /*7f60*/  BSSY B1, `(.L_x_267) ;  /* 0x0000006000017945 */ /* 0x000fe20003800000 */
[----:B------:R-:W-:Y:S02]  /*7f70*/  IADD3 R26, P5, R16, R6, RZ ;  /* 0x00000006101a7210 */ /* 0x000fe40007fbe0ff */
[----:B------:R-:W-:Y:S01]  /*7f80*/  IADD3.X R21, R33, UR10, RZ, P6, !PT ;  /* 0x0000000a21157c10 */ /* 0x000fe2000b7fe4ff */
[----:B------:R3:W-:Y:S05]  /*7f90*/  @P4 STG.E desc[UR16][R24.64], R11 ;  /* 0x0000000b18004986 */ /* 0x0007ea000c101910 */
[----:B------:R-:W-:Y:S05]  /*7fa0*/  @!P1 BRA `(.L_x_268) ;  /* 0x0000000000049947 */ /* 0x000fea0003800000 */
[----:B------:R4:W5:Y:S02]  /*7fb0*/  LDG.E.LTC128B R157, desc[UR16][R20.64] ;  /* 0x00000010149d7981 */ /* 0x000964000c1e1920 */
.L_x_268:
[----:B------:R-:W-:Y:S05]  /*7fc0*/  BSYNC B1 ;  /* 0x0000000000017941 */ /* 0x000fea0003800000 */
.L_x_267:
[----:B-----5:R-:W-:Y:S01]  /*7fd0*/  IMAD R6, R157, R8, RZ ;  /* 0x000000089d067224 */ /* 0x020fe200078e02ff */
[----:B------:R-:W-:Y:S01]  /*7fe0*/  ISETP.GT.AND P0, PT, R9, 0x8, P0 ;  /* 0x000000080900780c */ /* 0x000fe20000704270 */
[----:B------:R-:W-:Y:S01]  /*7ff0*/  IMAD.X R27, R17, 0x1, R12, P5 ;  /* 0x00000001111b7824 */ /* 0x000fe200028e060c */
[----:B------:R-:W-:Y:S01]  /*8000*/  IADD3 R18, P4, R18, UR7, RZ ;  /* 0x0000000712127c10 */ /* 0x000fe2000ff9e0ff */
[----:B------:R-:W-:Y:S01]  /*8010*/  IMAD R149, R149, R7, R6 ;  /* 0x0000000795957224 */ /* 0x000fe200078e0206 */
[----:B------:R-:W-:Y:S01]  /*8020*/  BSSY B1, `(.L_x_269) ;  /* 0x0000006000017945 */ /* 0x000fe20003800000 */
[----:B----4-:R-:W-:Y:S02]  /*8030*/  IADD3 R20, P5, R22, R14, RZ ;  /* 0x0000000e16147210 */ /* 0x010fe40007fbe0ff */
[----:B------:R-:W-:Y:S01]  /*8040*/  IADD3.X R19, R19, UR8, RZ, P4, !PT ;  /* 0x0000000813137c10 */ /* 0x000fe2000a7fe4ff */
[----:B------:R4:W-:Y:S05]  /*8050*/  @P1 STG.E desc[UR16][R26.64], R149 ;  /* 0x000000951a001986 */ /* 0x0009ea000c101910 */
[----:B------:R-:W-:Y:S05]  /*8060*/  @!P0 BRA `(.L_x_270) ;  /* 0x0000000000048947 */ /* 0x000fea0003800000 */
[----:B------:R0:W5:Y:S02]  /*8070*/  LDG.E.LTC128B R157, desc[UR16][R18.64] ;  /* 0x00000010129d7981 */ /* 0x000164000c1e1920 */
.L_x_270:
[----:B------:R-:W-:Y:S05]  /*8080*/  BSYNC B1 ;  /* 0x0000000000017941 */ /* 0x000fea0003800000 */
.L_x_269:
[----:B------:R-:W-:Y:S01]  /*8090*/  ISETP.GT.AND P2, PT, R9, 0x8, P2 ;  /* 0x000000080900780c */ /* 0x000fe20001744270 */
[----:B-----5:R-:W-:Y:S01]  /*80a0*/  IMAD R6, R157, R8, RZ ;  /* 0x000000089d067224 */ /* 0x020fe200078e02ff */
[----:B------:R-:W-:Y:S01]  /*80b0*/  BSSY B1, `(.L_x_271) ;  /* 0x0000008000017945 */ /* 0x000fe20003800000 */
[----:B------:R-:W-:Y:S02]  /*80c0*/  IMAD.X R21, R23, 0x1, R13, P5 ;  /* 0x0000000117157824 */ /* 0x000fe400028e060d */
[----:B---3--:R-:W-:-:S05]  /*80d0*/  IMAD R11, R150, R7, R6 ;  /* 0x00000007960b7224 */ /* 0x008fca00078e0206 */
[----:B------:R3:W-:Y:S01]  /*80e0*/  @P0 STG.E desc[UR16][R20.64], R11 ;  /* 0x0000000b14000986 */ /* 0x0007e2000c101910 */
[----:B0-----:R-:W-:-:S04]  /*80f0*/  IADD3 R18, P0, R32, UR7, RZ ;  /* 0x0000000720127c10 */ /* 0x001fc8000ff1e0ff */
[----:B------:R-:W-:Y:S01]  /*8100*/  IADD3.X R19, R33, UR8, RZ, P0, !PT ;  /* 0x0000000821137c10 */ /* 0x000fe200087fe4ff */
[----:B------:R-:W-:Y:S08]  /*8110*/  @!P2 BRA `(.L_x_272) ;  /* 0x000000000004a947 */ /* 0x000ff00003800000 */
[----:B------:R0:W5:Y:S02]  /*8120*/  LDG.E.LTC128B R157, desc[UR16][R18.64] ;  /* 0x00000010129d7981 */ /* 0x000164000c1e1920 */
.L_x_272:
[----:B------:R-:W-:Y:S05]  /*8130*/  BSYNC B1 ;  /* 0x0000000000017941 */ /* 0x000fea0003800000 */
.L_x_271:
[----:B------:R-:W-:Y:S05]  /*8140*/  @!P2 BRA `(.L_x_273) ;  /* 0x0000002c001ca947 */ /* 0x000fea0003800000 */
[----:B------:R-:W-:Y:S01]  /*8150*/  IADD3 R14, P0, R16, R14, RZ ;  /* 0x0000000e100e7210 */ /* 0x000fe20007f1e0ff */
[----:B-----5:R-:W-:-:S04]  /*8160*/  IMAD R6, R157, R8, RZ ;  /* 0x000000089d067224 */ /* 0x020fc800078e02ff */
[----:B------:R-:W-:Y:S02]  /*8170*/  IMAD.X R15, R17, 0x1, R13, P0 ;  /* 0x00000001110f7824 */ /* 0x000fe400000e060d */
[----:B------:R-:W-:-:S05]  /*8180*/  IMAD R151, R151, R7, R6 ;  /* 0x0000000797977224 */ /* 0x000fca00078e0206 */
[----:B------:R0:W-:Y:S01]  /*8190*/  STG.E desc[UR16][R14.64], R151 ;  /* 0x000000970e007986 */ /* 0x0001e2000c101910 */
[----:B------:R-:W-:Y:S05]  /*81a0*/  BRA `(.L_x_273) ;  /* 0x0000002c00047947 */ /* 0x000fea0003800000 */
.L_x_22:
[----:B------:R-:W-:Y:S01]  /*81b0*/  ULDC.64 UR8, c[0x0][0x6c0] ;  /* 0x0001b00000087ab9 */ /* 0x000fe20000000a00 */
[----:B------:R-:W-:Y:S01]  /*81c0*/  ISETP.GT.AND P2, PT, R11, 0x1, PT ;  /* 0x000000010b00780c */ /* 0x000fe20003f44270 */
[-C--:B--2---:R-:W-:Y:S01]  /*81d0*/  IMAD R13, R24, R7.reuse, RZ ;  /* 0x00000007180d7224 */ /* 0x084fe200078e02ff */
[----:B------:R-:W-:Y:S01]  /*81e0*/  LEA R16, P1, R22, UR8, 0x2 ;  /* 0x0000000816107c11 */ /* 0x000fe2000f8210ff */
[-C--:B------:R-:W-:Y:S01]  /*81f0*/  IMAD R25, R25, R7.reuse, RZ ;  /* 0x0000000719197224 */ /* 0x080fe200078e02ff */
[C---:B------:R-:W-:Y:S01]  /*8200*/  ISETP.GT.AND P4, PT, R9.reuse, RZ, P2 ;  /* 0x000000ff0900720c */ /* 0x040fe20001784270 */
[----:B------:R-:W-:Y:S01]  /*8210*/  IMAD.SHL.U32 R12, R14, 0x20, RZ ;  /* 0x000000200e0c7824 */ /* 0x000fe200078e00ff */
[----:B------:R-:W-:Y:S01]  /*8220*/  LEA.HI.X R17, R22, UR9, R165, 0x2, P1 ;  /* 0x0000000916117c11 */ /* 0x000fe200088f14a5 */
[-C--:B------:R-:W-:Y:S01]  /*8230*/  IMAD R23, R26, R7.reuse, RZ ;  /* 0x000000071a177224 */ /* 0x080fe200078e02ff */
[----:B------:R-:W-:Y:S01]  /*8240*/  ISETP.GT.AND P1, PT, R9, 0x8, P0 ;  /* 0x000000080900780c */ /* 0x000fe20000724270 */
[-C--:B------:R-:W-:Y:S01]  /*8250*/  IMAD R27, R27, R7.reuse, RZ ;  /* 0x000000071b1b7224 */ /* 0x080fe200078e02ff */
[C-C-:B------:R-:W-:Y:S01]  /*8260*/  SHF.L.U64.HI R6, R14.reuse, 0x5, R15.reuse ;  /* 0x000000050e067819 */ /* 0x140fe2000001020f */
[----:B------:R0:W-:Y:S01]  /*8270*/  @P5 STG.E desc[UR16][R16.64], R13 ;  /* 0x0000000d10005986 */ /* 0x0001e2000c101910 */
[----:B------:R-:W-:Y:S01]  /*8280*/  LEA R18, P5, R14, R16, 0x2 ;  /* 0x000000100e127211 */ /* 0x000fe200078a10ff */
[-C--:B------:R-:W-:Y:S01]  /*8290*/  IMAD R153, R28, R7.reuse, RZ ;  /* 0x000000071c997224 */ /* 0x080fe200078e02ff */
[----:B------:R-:W-:Y:S01]  /*82a0*/  ISETP.GT.AND P0, PT, R11, 0x8, PT ;  /* 0x000000080b00780c */ /* 0x000fe20003f04270 */
[----:B------:R-:W-:Y:S01]  /*82b0*/  IMAD R29, R29, R7, RZ ;  /* 0x000000071d1d7224 */ /* 0x000fe200078e02ff */
[----:B------:R-:W-:Y:S01]  /*82c0*/  LEA.HI.X R19, R14, R17, R15, 0x2, P5 ;  /* 0x000000110e137211 */ /* 0x000fe200028f140f */
[-C--:B------:R-:W-:Y:S01]  /*82d0*/  IMAD R31, R31, R7.reuse, RZ ;  /* 0x000000071f1f7224 */ /* 0x080fe200078e02ff */
[----:B------:R-:W-:Y:S01]  /*82e0*/  ISETP.GT.AND P2, PT, R9, 0x8, P2 ;  /* 0x000000080900780c */ /* 0x000fe20001744270 */
[-C--:B------:R-:W-:Y:S01]  /*82f0*/  IMAD R33, R33, R7.reuse, RZ ;  /* 0x0000000721217224 */ /* 0x080fe200078e02ff */
[----:B------:R-:W-:Y:S01]  /*8300*/  ISETP.GT.AND P5, PT, R9, RZ, P0 ;  /* 0x000000ff0900720c */ /* 0x000fe200007a4270 */
[----:B------:R-:W-:Y:S01]  /*8310*/  @P1 IMAD.MOV.U32 R14, RZ, RZ, R16 ;  /* 0x000000ffff0e1224 */ /* 0x000fe200078e0010 */
[----:B------:R-:W-:Y:S01]  /*8320*/  @P4 STG.E desc[UR16][R18.64], R25 ;  /* 0x0000001912004986 */ /* 0x000fe2000c101910 */
[----:B------:R-:W-:Y:S01]  /*8330*/  @P1 IMAD.MOV.U32 R15, RZ, RZ, R17 ;  /* 0x000000ffff0f1224 */ /* 0x000fe200078e0011 */
[-C--:B------:R-:W-:Y:S01]  /*8340*/  IADD3 R20, P4, R16, R12.reuse, RZ ;  /* 0x0000000c10147210 */ /* 0x080fe20007f9e0ff */
[-C--:B------:R-:W-:Y:S01]  /*8350*/  IMAD R35, R35, R7.reuse, RZ ;  /* 0x0000000723237224 */ /* 0x080fe200078e02ff */
[-C--:B------:R-:W-:Y:S01]  /*8360*/  IADD3 R22, P6, R18, R12.reuse, RZ ;  /* 0x0000000c12167210 */ /* 0x080fe20007fde0ff */
[-C--:B------:R-:W-:Y:S01]  /*8370*/  IMAD R37, R37, R7.reuse, RZ ;  /* 0x0000000725257224 */ /* 0x080fe200078e02ff */
[----:B------:R1:W-:Y:S01]  /*8380*/  @P1 STG.E desc[UR16][R14.64+0x20], R23 ;  /* 0x000020170e001986 */ /* 0x0003e2000c101910 */
[----:B------:R-:W-:Y:S01]  /*8390*/  ISETP.GT.AND P1, PT, R11, 0x9, PT ;  /* 0x000000090b00780c */ /* 0x000fe20003f24270 */
[--C-:B------:R-:W-:Y:S01]  /*83a0*/  IMAD.X R21, R17, 0x1, R6.reuse, P4 ;  /* 0x0000000111157824 */ /* 0x100fe200020e0606 */
[C---:B------:R-:W-:Y:S01]  /*83b0*/  ISETP.GT.AND P0, PT, R9.reuse, 0x8, P0 ;  /* 0x000000080900780c */ /* 0x040fe20000704270 */
[----:B------:R2:W-:Y:S01]  /*83c0*/  @P2 STG.E desc[UR16][R18.64+0x20], R27 ;  /* 0x0000201b12002986 */ /* 0x0005e2000c101910 */
[----:B------:R-:W-:Y:S01]  /*83d0*/  ISETP.GT.AND P4, PT, R9, RZ, P1 ;  /* 0x000000ff0900720c */ /* 0x000fe20000f84270 */
[-C--:B------:R-:W-:Y:S01]  /*83e0*/  IMAD R39, R39, R7.reuse, RZ ;  /* 0x0000000727277224 */ /* 0x080fe200078e02ff */
[----:B0-----:R-:W-:Y:S01]  /*83f0*/  IADD3 R13, P2, R12, 0x20, RZ ;  /* 0x000000200c0d7810 */ /* 0x001fe20007f5e0ff */
[----:B------:R0:W-:Y:S01]  /*8400*/  @P5 STG.E desc[UR16][R20.64], R153 ;  /* 0x0000009914005986 */ /* 0x0001e2000c101910 */
[----:B------:R-:W-:Y:S01]  /*8410*/  ISETP.GT.AND P1, PT, R9, 0x8, P1 ;  /* 0x000000080900780c */ /* 0x000fe20000f24270 */
[----:B------:R-:W-:Y:S01]  /*8420*/  IMAD R41, R41, R7, RZ ;  /* 0x0000000729297224 */ /* 0x000fe200078e02ff */
[----:B------:R-:W-:Y:S01]  /*8430*/  IADD3 R16, P5, R16, R13, RZ ;  /* 0x0000000d10107210 */ /* 0x000fe20007fbe0ff */
[--C-:B-1----:R-:W-:Y:S01]  /*8440*/  IMAD.X R23, R19, 0x1, R6.reuse, P6 ;  /* 0x0000000113177824 */ /* 0x102fe200030e0606 */
[----:B------:R-:W-:Y:S01]  /*8450*/  IADD3 R24, P6, R20, R12, RZ ;  /* 0x0000000c14187210 */ /* 0x000fe20007fde0ff */
[----:B------:R-:W-:Y:S01]  /*8460*/  IMAD.X R14, RZ, RZ, R6, P2 ;  /* 0x000000ffff0e7224 */ /* 0x000fe200010e0606 */
[----:B------:R-:W-:Y:S01]  /*8470*/  ISETP.GT.AND P2, PT, R11, 0x10, PT ;  /* 0x000000100b00780c */ /* 0x000fe20003f44270 */
[----:B------:R-:W-:-:S02]  /*8480*/  IMAD R15, R30, R7, RZ ;  /* 0x000000071e0f7224 */ /* 0x000fc400078e02ff */
[--C-:B------:R-:W-:Y:S01]  /*8490*/  IMAD.X R17, R17, 0x1, R14.reuse, P5 ;  /* 0x0000000111117824 */ /* 0x100fe200028e060e */
[----:B------:R1:W-:Y:S01]  /*84a0*/  @P4 STG.E desc[UR16][R22.64], R29 ;  /* 0x0000001d16004986 */ /* 0x0003e2000c101910 */
[----:B--2---:R-:W-:Y:S01]  /*84b0*/  IADD3 R18, P4, R18, R13, RZ ;  /* 0x0000000d12127210 */ /* 0x004fe20007f9e0ff */
[-C--:B0-----:R-:W-:Y:S01]  /*84c0*/  IMAD R153, R32, R7.reuse, RZ ;  /* 0x0000000720997224 */ /* 0x081fe200078e02ff */
[----:B------:R-:W-:Y:S01]  /*84d0*/  ISETP.GT.AND P5, PT, R9, RZ, P2 ;  /* 0x000000ff0900720c */ /* 0x000fe200017a4270 */
[----:B------:R0:W-:Y:S01]  /*84e0*/  @P0 STG.E desc[UR16][R16.64], R15 ;  /* 0x0000000f10000986 */ /* 0x0001e2000c101910 */
[----:B------:R-:W-:Y:S01]  /*84f0*/  ISETP.GT.AND P0, PT, R11, 0x11, PT ;  /* 0x000000110b00780c */ /* 0x000fe20003f04270 */
[----:B------:R-:W-:Y:S02]  /*8500*/  IMAD.X R19, R19, 0x1, R14, P4 ;  /* 0x0000000113137824 */ /* 0x000fe400020e060e */
[--C-:B------:R-:W-:Y:S01]  /*8510*/  IMAD.X R25, R21, 0x1, R6.reuse, P6 ;  /* 0x0000000115197824 */ /* 0x100fe200030e0606 */
[----:B------:R-:W-:Y:S01]  /*8520*/  ISETP.GT.AND P4, PT, R9, RZ, P0 ;  /* 0x000000ff0900720c */ /* 0x000fe20000784270 */
[-C--:B------:R-:W-:Y:S01]  /*8530*/  IMAD R43, R43, R7.reuse, RZ ;  /* 0x000000072b2b7224 */ /* 0x080fe200078e02ff */
[----:B------:R2:W-:Y:S01]  /*8540*/  @P1 STG.E desc[UR16][R18.64], R31 ;  /* 0x0000001f12001986 */ /* 0x0005e2000c101910 */
[----:B------:R-:W-:Y:S01]  /*8550*/  ISETP.GT.AND P1, PT, R9, 0x8, P2 ;  /* 0x000000080900780c */ /* 0x000fe20001724270 */
[-C--:B-1----:R-:W-:Y:S01]  /*8560*/  IMAD R29, R36, R7.reuse, RZ ;  /* 0x00000007241d7224 */ /* 0x082fe200078e02ff */
[-C--:B------:R-:W-:Y:S01]  /*8570*/  IADD3 R26, P2, R22, R12.reuse, RZ ;  /* 0x0000000c161a7210 */ /* 0x080fe20007f5e0ff */
[----:B------:R-:W-:Y:S01]  /*8580*/  IMAD R45, R45, R7, RZ ;  /* 0x000000072d2d7224 */ /* 0x000fe200078e02ff */
[----:B------:R-:W-:Y:S01]  /*8590*/  @P5 STG.E desc[UR16][R24.64], R153 ;  /* 0x0000009918005986 */ /* 0x000fe2000c101910 */
[----:B0-----:R-:W-:Y:S01]  /*85a0*/  IADD3 R16, P5, R20, R13, RZ ;  /* 0x0000000d14107210 */ /* 0x001fe20007fbe0ff */
[-C--:B------:R-:W-:Y:S01]  /*85b0*/  IMAD R15, R34, R7.reuse, RZ ;  /* 0x00000007220f7224 */ /* 0x080fe200078e02ff */
[----:B------:R-:W-:Y:S01]  /*85c0*/  ISETP.GT.AND P0, PT, R9, 0x8, P0 ;  /* 0x000000080900780c */ /* 0x000fe20000704270 */
[----:B------:R-:W-:Y:S01]  /*85d0*/  IMAD.X R27, R23, 0x1, R6, P2 ;  /* 0x00000001171b7824 */ /* 0x000fe200010e0606 */
[----:B------:R-:W-:Y:S01]  /*85e0*/  ISETP.GT.AND P2, PT, R11, 0x18, PT ;  /* 0x000000180b00780c */ /* 0x000fe20003f44270 */
[--C-:B------:R-:W-:Y:S01]  /*85f0*/  IMAD.X R17, R21, 0x1, R14.reuse, P5 ;  /* 0x0000000115117824 */ /* 0x100fe200028e060e */
[----:B------:R-:W-:Y:S01]  /*8600*/  IADD3 R20, P6, R24, R12, RZ ;  /* 0x0000000c18147210 */ /* 0x000fe20007fde0ff */
[----:B------:R-:W-:Y:S01]  /*8610*/  IMAD R47, R47, R7, RZ ;  /* 0x000000072f2f7224 */ /* 0x000fe200078e02ff */
[----:B------:R-:W-:Y:S01]  /*8620*/  @P4 STG.E desc[UR16][R26.64], R33 ;  /* 0x000000211a004986 */ /* 0x000fe2000c101910 */
[----:B--2---:R-:W-:Y:S01]  /*8630*/  IADD3 R18, P4, R22, R13, RZ ;  /* 0x0000000d16127210 */ /* 0x004fe20007f9e0ff */
[----:B------:R-:W-:Y:S01]  /*8640*/  IMAD R49, R49, R7, RZ ;  /* 0x0000000731317224 */ /* 0x000fe200078e02ff */
[----:B------:R-:W-:Y:S01]  /*8650*/  ISETP.GT.AND P5, PT, R9, RZ, P2 ;  /* 0x000000ff0900720c */ /* 0x000fe200017a4270 */
[----:B------:R0:W-:Y:S01]  /*8660*/  @P1 STG.E desc[UR16][R16.64], R15 ;  /* 0x0000000f10001986 */ /* 0x0001e2000c101910 */
[----:B------:R-:W-:Y:S01]  /*8670*/  ISETP.GT.AND P1, PT, R11, 0x19, PT ;  /* 0x000000190b00780c */ /* 0x000fe20003f24270 */
[----:B------:R-:W-:-:S02]  /*8680*/  IMAD.X R19, R23, 0x1, R14, P4 ;  /* 0x0000000117137824 */ /* 0x000fc400020e060e */
[--C-:B------:R-:W-:Y:S01]  /*8690*/  IMAD.X R21, R25, 0x1, R6.reuse, P6 ;  /* 0x0000000119157824 */ /* 0x100fe200030e0606 */
[----:B------:R-:W-:Y:S01]  /*86a0*/  ISETP.GT.AND P4, PT, R9, RZ, P1 ;  /* 0x000000ff0900720c */ /* 0x000fe20000f84270 */
[-C--:B------:R-:W-:Y:S01]  /*86b0*/  IMAD R51, R51, R7.reuse, RZ ;  /* 0x0000000733337224 */ /* 0x080fe200078e02ff */
[----:B------:R1:W-:Y:S01]  /*86c0*/  @P0 STG.E desc[UR16][R18.64], R35 ;  /* 0x0000002312000986 */ /* 0x0003e2000c101910 */
[----:B------:R-:W-:Y:S01]  /*86d0*/  ISETP.GT.AND P0, PT, R9, 0x8, P2 ;  /* 0x000000080900780c */ /* 0x000fe20001704270 */
[-C--:B------:R-:W-:Y:S01]  /*86e0*/  IMAD R53, R53, R7.reuse, RZ ;  /* 0x0000000735357224 */ /* 0x080fe200078e02ff */
[-C--:B------:R-:W-:Y:S01]  /*86f0*/  IADD3 R22, P2, R26, R12.reuse, RZ ;  /* 0x0000000c1a167210 */ /* 0x080fe20007f5e0ff */
[----:B------:R-:W-:Y:S01]  /*8700*/  IMAD R55, R55, R7, RZ ;  /* 0x0000000737377224 */ /* 0x000fe200078e02ff */
[----:B------:R2:W-:Y:S01]  /*8710*/  @P5 STG.E desc[UR16][R20.64], R29 ;  /* 0x0000001d14005986 */ /* 0x0005e2000c101910 */
        /* <DEDUP_REMOVED lines=9> */
[----:B-1----:R-:W-:Y:S01]  /*87b0*/  IADD3 R18, P4, R26, R13, RZ ;  /* 0x0000000d1a127210 */ /* 0x002fe20007f9e0ff */
[----:B------:R-:W-:Y:S01]  /*87c0*/  IMAD R59, R59, R7, RZ ;  /* 0x000000073b3b7224 */ /* 0x000fe200078e02ff */
[----:B------:R-:W-:Y:S01]  /*87d0*/  ISETP.GT.AND P5, PT, R9, RZ, P2 ;  /* 0x000000ff0900720c */ /* 0x000fe200017a4270 */
[----:B------:R0:W-:Y:S01]  /*87e0*/  @P0 STG.E desc[UR16][R16.64], R15 ;  /* 0x0000000f10000986 */ /* 0x0001e2000c101910 */
[----:B------:R-:W-:Y:S01]  /*87f0*/  ISETP.GT.AND P0, PT, R11, 0x21, PT ;  /* 0x000000210b00780c */ /* 0x000fe20003f04270 */
[----:B------:R-:W-:-:S02]  /*8800*/  IMAD.X R19, R27, 0x1, R14, P4 ;  /* 0x000000011b137824 */ /* 0x000fc400020e060e */
[-C--:B--2---:R-:W-:Y:S01]  /*8810*/  IMAD R29, R40, R7.reuse, RZ ;  /* 0x00000007281d7224 */ /* 0x084fe200078e02ff */
[----:B------:R-:W-:Y:S01]  /*8820*/  ISETP.GT.AND P4, PT, R9, RZ, P0 ;  /* 0x000000ff0900720c */ /* 0x000fe20000784270 */
[--C-:B------:R-:W-:Y:S01]  /*8830*/  IMAD.X R25, R21, 0x1, R6.reuse, P6 ;  /* 0x0000000115197824 */ /* 0x100fe200030e0606 */
        /* <DEDUP_REMOVED lines=156> */
[-C--:B------:R-:W-:Y:S01]  /*9200*/  IADD3 R20, P6, R24, R12.reuse, RZ ;  /* 0x0000000c18147210 */ /* 0x080fe20007fde0ff */
[-C--:B------:R-:W-:Y:S01]  /*9210*/  IMAD R113, R113, R7.reuse, RZ ;  /* 0x0000000771717224 */ /* 0x080fe200078e02ff */
[----:B------:R-:W-:Y:S01]  /*9220*/  @P4 STG.E desc[UR16][R26.64], R65 ;  /* 0x000000411a004986 */ /* 0x000fe2000c101910 */
[----:B------:R-:W-:Y:S01]  /*9230*/  ISETP.GT.AND P5, PT, R9, RZ, P2 ;  /* 0x000000ff0900720c */ /* 0x000fe200017a4270 */
[----:B------:R-:W-:Y:S01]  /*9240*/  IMAD R115, R115, R7, RZ ;  /* 0x0000000773737224 */ /* 0x000fe200078e02ff */
[----:B-1----:R-:W-:Y:S01]  /*9250*/  IADD3 R18, P4, R22, R13, RZ ;  /* 0x0000000d16127210 */ /* 0x002fe20007f9e0ff */
[----:B------:R0:W-:Y:S01]  /*9260*/  @P1 STG.E desc[UR16][R16.64], R15 ;  /* 0x0000000f10001986 */ /* 0x0001e2000c101910 */
[----:B------:R-:W-:Y:S01]  /*9270*/  ISETP.GT.AND P1, PT, R11, 0x59, PT ;  /* 0x000000590b00780c */ /* 0x000fe20003f24270 */
[-C--:B--2---:R-:W-:Y:S01]  /*9280*/  IMAD R29, R68, R7.reuse, RZ ;  /* 0x00000007441d7224 */ /* 0x084fe200078e02ff */
[----:B------:R-:W-:Y:S01]  /*9290*/  ISETP.GT.AND P2, PT, R9, 0x8, P2 ;  /* 0x000000080900780c */ /* 0x000fe20001744270 */
[----:B------:R-:W-:Y:S01]  /*92a0*/  IMAD.X R19, R23, 0x1, R14, P4 ;  /* 0x0000000117137824 */ /* 0x000fe200020e060e */
[----:B------:R-:W-:Y:S01]  /*92b0*/  ISETP.GT.AND P4, PT, R9, RZ, P1 ;  /* 0x000000ff0900720c */ /* 0x000fe20000f84270 */
[----:B------:R-:W-:Y:S01]  /*92c0*/  IMAD.X R21, R25, 0x1, R6, P6 ;  /* 0x0000000119157824 */ /* 0x000fe200030e0606 */
[----:B------:R-:W-:Y:S01]  /*92d0*/  ISETP.GT.AND P1, PT, R9, 0x8, P1 ;  /* 0x000000080900780c */ /* 0x000fe20000f24270 */
[-C--:B------:R-:W-:Y:S01]  /*92e0*/  IMAD R117, R117, R7.reuse, RZ ;  /* 0x0000000775757224 */ /* 0x080fe200078e02ff */
[----:B------:R1:W-:Y:S01]  /*92f0*/  @P0 STG.E desc[UR16][R18.64], R67 ;  /* 0x0000004312000986 */ /* 0x0003e2000c101910 */
[----:B------:R-:W-:Y:S01]  /*9300*/  IADD3 R22, P0, R26, R12, RZ ;  /* 0x0000000c1a167210 */ /* 0x000fe20007f1e0ff */
[----:B------:R-:W-:-:S02]  /*9310*/  IMAD R119, R119, R7, RZ ;  /* 0x0000000777777224 */ /* 0x000fc400078e02ff */
[----:B------:R2:W-:Y:S01]  /*9320*/  @P5 STG.E desc[UR16][R20.64], R29 ;  /* 0x0000001d14005986 */ /* 0x0005e2000c101910 */
[----:B0-----:R-:W-:Y:S01]  /*9330*/  IADD3 R16, P5, R24, R13, RZ ;  /* 0x0000000d18107210 */ /* 0x001fe20007fbe0ff */
[----:B------:R-:W-:Y:S01]  /*9340*/  IMAD.X R23, R27, 0x1, R6, P0 ;  /* 0x000000011b177824 */ /* 0x000fe200000e0606 */
[----:B------:R-:W-:Y:S01]  /*9350*/  ISETP.GT.AND P0, PT, R11, 0x60, PT ;  /* 0x000000600b00780c */ /* 0x000fe20003f04270 */
[----:B------:R-:W-:Y:S01]  /*9360*/  IMAD R15, R70, R7, RZ ;  /* 0x00000007460f7224 */ /* 0x000fe200078e02ff */
[-C--:B------:R-:W-:Y:S01]  /*9370*/  IADD3 R24, P6, R20, R12.reuse, RZ ;  /* 0x0000000c14187210 */ /* 0x080fe20007fde0ff */
[--C-:B------:R-:W-:Y:S01]  /*9380*/  IMAD.X R17, R25, 0x1, R14.reuse, P5 ;  /* 0x0000000119117824 */ /* 0x100fe200028e060e */
[----:B------:R-:W-:Y:S01]  /*9390*/  @P4 STG.E desc[UR16][R22.64], R69 ;  /* 0x0000004516004986 */ /* 0x000fe2000c101910 */
[----:B-1----:R-:W-:Y:S01]  /*93a0*/  IADD3 R18, P5, R26, R13, RZ ;  /* 0x0000000d1a127210 */ /* 0x002fe20007fbe0ff */
[-C--:B------:R-:W-:Y:S01]  /*93b0*/  IMAD R121, R121, R7.reuse, RZ ;  /* 0x0000000779797224 */ /* 0x080fe200078e02ff */
[----:B------:R-:W-:Y:S01]  /*93c0*/  ISETP.GT.AND P4, PT, R9, RZ, P0 ;  /* 0x000000ff0900720c */ /* 0x000fe20000784270 */
[----:B------:R0:W-:Y:S01]  /*93d0*/  @P2 STG.E desc[UR16][R16.64], R15 ;  /* 0x0000000f10002986 */ /* 0x0001e2000c101910 */
[----:B------:R-:W-:Y:S01]  /*93e0*/  ISETP.GT.AND P2, PT, R11, 0x61, PT ;  /* 0x000000610b00780c */ /* 0x000fe20003f44270 */
[----:B------:R-:W-:Y:S01]  /*93f0*/  IMAD.X R19, R27, 0x1, R14, P5 ;  /* 0x000000011b137824 */ /* 0x000fe200028e060e */
[C---:B------:R-:W-:Y:S01]  /*9400*/  ISETP.GT.AND P0, PT, R9.reuse, 0x8, P0 ;  /* 0x000000080900780c */ /* 0x040fe20000704270 */
[-C--:B--2---:R-:W-:Y:S01]  /*9410*/  IMAD R29, R72, R7.reuse, RZ ;  /* 0x00000007481d7224 */ /* 0x084fe200078e02ff */
[----:B------:R-:W-:Y:S01]  /*9420*/  ISETP.GT.AND P5, PT, R9, RZ, P2 ;  /* 0x000000ff0900720c */ /* 0x000fe200017a4270 */
[--C-:B------:R-:W-:Y:S01]  /*9430*/  IMAD.X R25, R21, 0x1, R6.reuse, P6 ;  /* 0x0000000115197824 */ /* 0x100fe200030e0606 */
[----:B------:R1:W-:Y:S01]  /*9440*/  @P1 STG.E desc[UR16][R18.64], R71 ;  /* 0x0000004712001986 */ /* 0x0003e2000c101910 */
[-C--:B------:R-:W-:Y:S01]  /*9450*/  IADD3 R26, P1, R22, R12.reuse, RZ ;  /* 0x0000000c161a7210 */ /* 0x080fe20007f3e0ff */
[-C--:B------:R-:W-:Y:S01]  /*9460*/  IMAD R123, R123, R7.reuse, RZ ;  /* 0x000000077b7b7224 */ /* 0x080fe200078e02ff */
[----:B------:R-:W-:Y:S01]  /*9470*/  ISETP.GT.AND P2, PT, R9, 0x8, P2 ;  /* 0x000000080900780c */ /* 0x000fe20001744270 */
[----:B------:R-:W-:Y:S01]  /*9480*/  IMAD R125, R125, R7, RZ ;  /* 0x000000077d7d7224 */ /* 0x000fe200078e02ff */
        /* <DEDUP_REMOVED lines=107> */
[----:B--2---:R-:W-:Y:S01]  /*9b40*/  IMAD R29, R92, R7, RZ ;  /* 0x000000075c1d7224 */ /* 0x004fe200078e02ff */
[----:B------:R-:W-:Y:S01]  /*9b50*/  ISETP.GT.AND P5, PT, R9, RZ, P1 ;  /* 0x000000ff0900720c */ /* 0x000fe20000fa4270 */
[----:B------:R-:W-:Y:S01]  /*9b60*/  IMAD.X R21, R25, 0x1, R6, P6 ;  /* 0x0000000119157824 */ /* 0x000fe200030e0606 */
[----:B------:R1:W-:Y:S01]  /*9b70*/  @P0 STG.E desc[UR16][R18.64], R91 ;  /* 0x0000005b12000986 */ /* 0x0003e2000c101910 */
[----:B------:R-:W-:-:S02]  /*9b80*/  IADD3 R22, P0, R26, R12, RZ ;  /* 0x0000000c1a167210 */ /* 0x000fc40007f1e0ff */
[----:B------:R-:W-:Y:S02]  /*9b90*/  ISETP.GT.AND P1, PT, R9, 0x8, P1 ;  /* 0x000000080900780c */ /* 0x000fe40000f24270 */
[----:B------:R2:W-:Y:S01]  /*9ba0*/  @P4 STG.E desc[UR16][R20.64], R29 ;  /* 0x0000001d14004986 */ /* 0x0005e2000c101910 */
[----:B0-----:R-:W-:Y:S01]  /*9bb0*/  IADD3 R16, P4, R24, R13, RZ ;  /* 0x0000000d18107210 */ /* 0x001fe20007f9e0ff */
[----:B------:R-:W-:Y:S01]  /*9bc0*/  IMAD.X R23, R27, 0x1, R6, P0 ;  /* 0x000000011b177824 */ /* 0x000fe200000e0606 */
[----:B------:R-:W-:Y:S01]  /*9bd0*/  ISETP.GT.AND P0, PT, R11, 0x90, PT ;  /* 0x000000900b00780c */ /* 0x000fe20003f04270 */
[----:B------:R-:W-:Y:S01]  /*9be0*/  IMAD R15, R94, R7, RZ ;  /* 0x000000075e0f7224 */ /* 0x000fe200078e02ff */
[----:B------:R-:W-:Y:S01]  /*9bf0*/  IADD3 R24, P6, R20, R12, RZ ;  /* 0x0000000c14187210 */ /* 0x000fe20007fde0ff */
[----:B------:R-:W-:Y:S01]  /*9c00*/  IMAD.X R17, R25, 0x1, R14, P4 ;  /* 0x0000000119117824 */ /* 0x000fe200020e060e */
[----:B------:R-:W-:Y:S01]  /*9c10*/  @P5 STG.E desc[UR16][R22.64], R93 ;  /* 0x0000005d16005986 */ /* 0x000fe2000c101910 */
[----:B-1----:R-:W-:-:S02]  /*9c20*/  IADD3 R18, P5, R26, R13, RZ ;  /* 0x0000000d1a127210 */ /* 0x002fc40007fbe0ff */
        /* <DEDUP_REMOVED lines=9> */
[----:B------:R-:W-:Y:S02]  /*9cc0*/  IADD3 R26, P1, R22, R12, RZ ;  /* 0x0000000c161a7210 */ /* 0x000fe40007f3e0ff */
[----:B------:R-:W-:-:S02]  /*9cd0*/  ISETP.GT.AND P2, PT, R9, 0x8, P2 ;  /* 0x000000080900780c */ /* 0x000fc40001744270 */
        /* <DEDUP_REMOVED lines=8> */
[----:B-1----:R-:W-:Y:S02]  /*9d60*/  IADD3 R18, P5, R22, R13, RZ ;  /* 0x0000000d16127210 */ /* 0x002fe40007fbe0ff */
        /* <DEDUP_REMOVED lines=196> */
[----:B------:R-:W-:Y:S01]  /*a9b0*/  IADD3 R20, P6, R24, R12, RZ ;  /* 0x0000000c18147210 */ /* 0x000fe20007fde0ff */
[--C-:B------:R-:W-:Y:S01]  /*a9c0*/  IMAD.X R17, R21, 0x1, R14.reuse, P4 ;  /* 0x0000000115117824 */ /* 0x100fe200020e060e */
[----:B------:R-:W-:Y:S01]  /*a9d0*/  @P5 STG.E desc[UR16][R26.64], R137 ;  /* 0x000000891a005986 */ /* 0x000fe2000c101910 */
[----:B------:R-:W-:Y:S02]  /*a9e0*/  ISETP.GT.AND P4, PT, R9, RZ, P2 ;  /* 0x000000ff0900720c */ /* 0x000fe40001784270 */
[----:B-1----:R-:W-:Y:S01]  /*a9f0*/  IADD3 R18, P5, R22, R13, RZ ;  /* 0x0000000d16127210 */ /* 0x002fe20007fbe0ff */
[----:B------:R0:W-:Y:S01]  /*aa00*/  @P1 STG.E desc[UR16][R16.64], R15 ;  /* 0x0000000f10001986 */ /* 0x0001e2000c101910 */
[----:B------:R-:W-:Y:S01]  /*aa10*/  ISETP.GT.AND P1, PT, R11, 0xe9, PT ;  /* 0x000000e90b00780c */ /* 0x000fe20003f24270 */
[----:B--2---:R-:W-:Y:S01]  /*aa20*/  IMAD R29, R140, R7, RZ ;  /* 0x000000078c1d7224 */ /* 0x004fe200078e02ff */
[----:B------:R-:W-:Y:S01]  /*aa30*/  ISETP.GT.AND P2, PT, R9, 0x8, P2 ;  /* 0x000000080900780c */ /* 0x000fe20001744270 */
[----:B------:R-:W-:Y:S01]  /*aa40*/  IMAD.X R19, R23, 0x1, R14, P5 ;  /* 0x0000000117137824 */ /* 0x000fe200028e060e */
[----:B------:R-:W-:Y:S01]  /*aa50*/  ISETP.GT.AND P5, PT, R9, RZ, P1 ;  /* 0x000000ff0900720c */ /* 0x000fe20000fa4270 */
[----:B------:R-:W-:Y:S01]  /*aa60*/  IMAD.X R21, R25, 0x1, R6, P6 ;  /* 0x0000000119157824 */ /* 0x000fe200030e0606 */
[----:B------:R-:W-:-:S02]  /*aa70*/  ISETP.GT.AND P1, PT, R9, 0x8, P1 ;  /* 0x000000080900780c */ /* 0x000fc40000f24270 */
[----:B------:R1:W-:Y:S01]  /*aa80*/  @P0 STG.E desc[UR16][R18.64], R139 ;  /* 0x0000008b12000986 */ /* 0x0003e2000c101910 */
[-C--:B------:R-:W-:Y:S01]  /*aa90*/  IADD3 R22, P0, R26, R12.reuse, RZ ;  /* 0x0000000c1a167210 */ /* 0x080fe20007f1e0ff */
[----:B0-----:R-:W-:Y:S02]  /*aaa0*/  IMAD R15, R142, R7, RZ ;  /* 0x000000078e0f7224 */ /* 0x001fe400078e02ff */
[----:B------:R0:W-:Y:S01]  /*aab0*/  @P4 STG.E desc[UR16][R20.64], R29 ;  /* 0x0000001d14004986 */ /* 0x0001e2000c101910 */
[-C--:B------:R-:W-:Y:S01]  /*aac0*/  IADD3 R16, P4, R24, R13.reuse, RZ ;  /* 0x0000000d18107210 */ /* 0x080fe20007f9e0ff */
[----:B------:R-:W-:Y:S01]  /*aad0*/  IMAD.X R23, R27, 0x1, R6, P0 ;  /* 0x000000011b177824 */ /* 0x000fe200000e0606 */
[----:B------:R-:W-:Y:S02]  /*aae0*/  ISETP.GT.AND P0, PT, R11, 0xf0, PT ;  /* 0x000000f00b00780c */ /* 0x000fe40003f04270 */
[----:B------:R-:W-:Y:S01]  /*aaf0*/  IADD3 R24, P6, R20, R12, RZ ;  /* 0x0000000c14187210 */ /* 0x000fe20007fde0ff */
[----:B------:R-:W-:Y:S01]  /*ab00*/  IMAD.X R17, R25, 0x1, R14, P4 ;  /* 0x0000000119117824 */ /* 0x000fe200020e060e */
[----:B------:R-:W-:Y:S01]  /*ab10*/  @P5 STG.E desc[UR16][R22.64], R141 ;  /* 0x0000008d16005986 */ /* 0x000fe2000c101910 */
[----:B-1----:R-:W-:-:S02]  /*ab20*/  IADD3 R18, P5, R26, R13, RZ ;  /* 0x0000000d1a127210 */ /* 0x002fc40007fbe0ff */
[----:B------:R-:W-:Y:S01]  /*ab30*/  ISETP.GT.AND P4, PT, R9, RZ, P0 ;  /* 0x000000ff0900720c */ /* 0x000fe20000784270 */
[----:B------:R1:W-:Y:S01]  /*ab40*/  @P2 STG.E desc[UR16][R16.64], R15 ;  /* 0x0000000f10002986 */ /* 0x0003e2000c101910 */
[----:B------:R-:W-:Y:S01]  /*ab50*/  ISETP.GT.AND P2, PT, R11, 0xf1, PT ;  /* 0x000000f10b00780c */ /* 0x000fe20003f44270 */
[----:B------:R-:W-:Y:S02]  /*ab60*/  IMAD.X R19, R27, 0x1, R14, P5 ;  /* 0x000000011b137824 */ /* 0x000fe400028e060e */
[----:B------:R-:W-:Y:S01]  /*ab70*/  IMAD.X R25, R21, 0x1, R6, P6 ;  /* 0x0000000115197824 */ /* 0x000fe200030e0606 */
[C---:B------:R-:W-:Y:S01]  /*ab80*/  ISETP.GT.AND P5, PT, R9.reuse, RZ, P2 ;  /* 0x000000ff0900720c */ /* 0x040fe200017a4270 */
[----:B0-----:R-:W-:Y:S01]  /*ab90*/  IMAD R29, R144, R7, RZ ;  /* 0x00000007901d7224 */ /* 0x001fe200078e02ff */
[----:B------:R-:W-:Y:S01]  /*aba0*/  ISETP.GT.AND P6, PT, R9, 0x8, P0 ;  /* 0x000000080900780c */ /* 0x000fe200007c4270 */
[----:B------:R0:W-:Y:S01]  /*abb0*/  @P1 STG.E desc[UR16][R18.64], R143 ;  /* 0x0000008f12001986 */ /* 0x0001e2000c101910 */
[----:B------:R-:W-:-:S02]  /*abc0*/  IADD3 R26, P0, R22, R12, RZ ;  /* 0x0000000c161a7210 */ /* 0x000fc40007f1e0ff */
[----:B------:R-:W-:Y:S01]  /*abd0*/  ISETP.GT.AND P2, PT, R9, 0x8, P2 ;  /* 0x000000080900780c */ /* 0x000fe20001744270 */
[----:B------:R2:W-:Y:S01]  /*abe0*/  @P4 STG.E desc[UR16][R24.64], R29 ;  /* 0x0000001d18004986 */ /* 0x0005e2000c101910 */
[----:B-1----:R-:W-:Y:S01]  /*abf0*/  IADD3 R16, P1, R20, R13, RZ ;  /* 0x0000000d14107210 */ /* 0x002fe20007f3e0ff */
[----:B------:R-:W-:Y:S01]  /*ac00*/  IMAD.X R27, R23, 0x1, R6, P0 ;  /* 0x00000001171b7824 */ /* 0x000fe200000e0606 */
[----:B------:R-:W-:Y:S01]  /*ac10*/  ISETP.GT.AND P0, PT, R11, 0xf8, PT ;  /* 0x000000f80b00780c */ /* 0x000fe20003f04270 */
[----:B------:R-:W-:Y:S02]  /*ac20*/  IMAD R15, R146, R7, RZ ;  /* 0x00000007920f7224 */ /* 0x000fe400078e02ff */
[--C-:B------:R-:W-:Y:S01]  /*ac30*/  IMAD.X R17, R21, 0x1, R14.reuse, P1 ;  /* 0x0000000115117824 */ /* 0x100fe200008e060e */
[----:B------:R1:W-:Y:S01]  /*ac40*/  @P5 STG.E desc[UR16][R26.64], R145 ;  /* 0x000000911a005986 */ /* 0x0003e2000c101910 */
[-C--:B0-----:R-:W-:Y:S02]  /*ac50*/  IADD3 R18, P4, R22, R13.reuse, RZ ;  /* 0x0000000d16127210 */ /* 0x081fe40007f9e0ff */
[CC--:B------:R-:W-:Y:S01]  /*ac60*/  IADD3 R20, P5, R24.reuse, R12.reuse, RZ ;  /* 0x0000000c18147210 */ /* 0x0c0fe20007fbe0ff */
[----:B------:R1:W-:Y:S01]  /*ac70*/  @P6 STG.E desc[UR16][R16.64], R15 ;  /* 0x0000000f10006986 */ /* 0x0003e2000c101910 */
[----:B------:R-:W-:Y:S01]  /*ac80*/  ISETP.GT.AND P1, PT, R11, 0xf9, PT ;  /* 0x000000f90b00780c */ /* 0x000fe20003f24270 */
[----:B------:R-:W-:Y:S01]  /*ac90*/  IMAD.X R19, R23, 0x1, R14, P4 ;  /* 0x0000000117137824 */ /* 0x000fe200020e060e */
[----:B--2---:R-:W-:Y:S01]  /*aca0*/  IADD3 R24, P4, R24, R13, RZ ;  /* 0x0000000d18187210 */ /* 0x004fe20007f9e0ff */
[----:B------:R-:W-:Y:S01]  /*acb0*/  IMAD.X R21, R25, 0x1, R6, P5 ;  /* 0x0000000119157824 */ /* 0x000fe200028e0606 */
[----:B------:R-:W-:Y:S01]  /*acc0*/  ISETP.GT.AND P6, PT, R9, RZ, P0 ;  /* 0x000000ff0900720c */ /* 0x000fe200007c4270 */
[-C--:B------:R-:W-:Y:S01]  /*acd0*/  IMAD R11, R150, R7.reuse, RZ ;  /* 0x00000007960b7224 */ /* 0x080fe200078e02ff */
[----:B------:R-:W-:Y:S01]  /*ace0*/  IADD3 R22, P5, R26, R12, RZ ;  /* 0x0000000c1a167210 */ /* 0x000fe20007fbe0ff */
[----:B------:R-:W-:Y:S01]  /*acf0*/  IMAD.X R25, R25, 0x1, R14, P4 ;  /* 0x0000000119197824 */ /* 0x000fe200020e060e */
[C---:B------:R-:W-:Y:S01]  /*ad00*/  ISETP.GT.AND P4, PT, R9.reuse, RZ, P1 ;  /* 0x000000ff0900720c */ /* 0x040fe20000f84270 */
[----:B------:R1:W-:Y:S01]  /*ad10*/  @P2 STG.E desc[UR16][R18.64], R147 ;  /* 0x0000009312002986 */ /* 0x0003e2000c101910 */
[----:B------:R-:W-:Y:S01]  /*ad20*/  ISETP.GT.AND P0, PT, R9, 0x8, P0 ;  /* 0x000000080900780c */ /* 0x000fe20000704270 */
[----:B------:R-:W-:Y:S01]  /*ad30*/  IMAD.X R23, R27, 0x1, R6, P5 ;  /* 0x000000011b177824 */ /* 0x000fe200028e0606 */
[----:B------:R-:W-:Y:S01]  /*ad40*/  ISETP.GT.AND P1, PT, R9, 0x8, P1 ;  /* 0x000000080900780c */ /* 0x000fe20000f24270 */
[----:B------:R-:W-:Y:S01]  /*ad50*/  IMAD R9, R148, R7, RZ ;  /* 0x0000000794097224 */ /* 0x000fe200078e02ff */
[----:B------:R-:W-:-:S04]  /*ad60*/  IADD3 R12, P5, R26, R13, RZ ;  /* 0x0000000d1a0c7210 */ /* 0x000fc80007fbe0ff */
[----:B------:R1:W-:Y:S01]  /*ad70*/  @P6 STG.E desc[UR16][R20.64], R9 ;  /* 0x0000000914006986 */ /* 0x0003e2000c101910 */
[----:B------:R-:W-:-:S03]  /*ad80*/  IMAD.X R13, R27, 0x1, R14, P5 ;  /* 0x000000011b0d7824 */ /* 0x000fc600028e060e */
[----:B------:R1:W-:Y:S04]  /*ad90*/  @P4 STG.E desc[UR16][R22.64], R149 ;  /* 0x0000009516004986 */ /* 0x0003e8000c101910 */
[----:B------:R1:W-:Y:S04]  /*ada0*/  @P0 STG.E desc[UR16][R24.64], R11 ;  /* 0x0000000b18000986 */ /* 0x0003e8000c101910 */
[----:B------:R1:W-:Y:S02]  /*adb0*/  @P1 STG.E desc[UR16][R12.64], R151 ;  /* 0x000000970c001986 */ /* 0x0003e4000c101910 */
.L_x_273:
[----:B------:R-:W-:Y:S05]  /*adc0*/  BSYNC B0 ;  /* 0x0000000000007941 */ /* 0x000fea0003800000 */
.L_x_21:
[----:B------:R-:W-:Y:S01]  /*add0*/  ULDC UR8, c[0x0][0xc] ;  /* 0x0000030000087ab9 */ /* 0x000fe20000000800 */
[----:B------:R-:W-:Y:S01]  /*ade0*/  ULDC UR9, c[0x0][0x10] ;  /* 0x0000040000097ab9 */ /* 0x000fe20000000800 */
[----:B-1----:R-:W1:Y:S01]  /*adf0*/  LDC R9, c[0x0][0x14] ;  /* 0x00000500ff097b82 */ /* 0x002e620000000800 */
[----:B------:R-:W-:Y:S01]  /*ae00*/  UIMAD.WIDE.U32 UR8, UR8, UR9, URZ ;  /* 0x00000009080872a5 */ /* 0x000fe2000f8e003f */
[----:B------:R-:W-:Y:S02]  /*ae10*/  IMAD.MOV.U32 R12, RZ, RZ, -0x1 ;  /* 0xffffffffff0c7424 */ /* 0x000fe400078e00ff */
[----:B------:R-:W-:-:S03]  /*ae20*/  IMAD.MOV.U32 R6, RZ, RZ, -0x1 ;  /* 0xffffffffff067424 */ /* 0x000fc600078e00ff */
[----:B-1----:R-:W-:-:S04]  /*ae30*/  IMAD.WIDE.U32 R2, R9, UR8, R2 ;  /* 0x0000000809027c25 */ /* 0x002fc8000f8e0002 */
[----:B------:R-:W-:Y:S01]  /*ae40*/  IMAD R9, R9, UR9, RZ ;  /* 0x0000000909097c24 */ /* 0x000fe2000f8e02ff */
[----:B------:R-:W-:Y:S02]  /*ae50*/  ULDC.64 UR8, c[0x0][0x750] ;  /* 0x0001d40000087ab9 */ /* 0x000fe40000000a00 */
[----:B------:R-:W-:Y:S01]  /*ae60*/  ISETP.GE.U32.AND P0, PT, R2, UR8, PT ;  /* 0x0000000802007c0c */ /* 0x000fe2000bf06070 */
[--C-:B------:R-:W-:Y:S01]  /*ae70*/  IMAD.IADD R3, R3, 0x1, R9.reuse ;  /* 0x0000000103037824 */ /* 0x100fe200078e0209 */
[----:B------:R-:W-:-:S04]  /*ae80*/  PRMT R9, RZ, 0x7610, R9 ;  /* 0x00007610ff097816 */ /* 0x000fc80000000009 */
[----:B------:R-:W-:-:S13]  /*ae90*/  ISETP.GE.U32.AND.EX P0, PT, R3, UR9, PT, P0 ;  /* 0x0000000903007c0c */ /* 0x000fda000bf06100 */
[----:B------:R-:W-:Y:S05]  /*aea0*/  @P0 BRA `(.L_x_274) ;  /* 0x0000000400600947 */ /* 0x000fea0003800000 */
[----:B0-----:R-:W0:Y:S01]  /*aeb0*/  S2R R18, SR_CTAID.X ;  /* 0x0000000000127919 */ /* 0x001e220000002500 */
[----:B------:R-:W1:Y:S01]  /*aec0*/  LDC.64 R16, c[0x0][0x728] ;  /* 0x0001ca00ff107b82 */ /* 0x000e620000000a00 */
[----:B------:R-:W-:Y:S01]  /*aed0*/  ULDC UR7, c[0x0][0x150] ;  /* 0x0000540000077ab9 */ /* 0x000fe20000000800 */
[----:B------:R-:W-:Y:S01]  /*aee0*/  IMAD.MOV.U32 R14, RZ, RZ, R2 ;  /* 0x000000ffff0e7224 */ /* 0x000fe200078e0002 */
[----:B------:R-:W0:Y:S01]  /*aef0*/  S2R R24, SR_CTAID.Y ;  /* 0x0000000000187919 */ /* 0x000e220000002600 */
[----:B------:R-:W-:-:S04]  /*af00*/  IMAD.MOV.U32 R15, RZ, RZ, R3 ;  /* 0x000000ffff0f7224 */ /* 0x000fc800078e0003 */
[----:B------:R-:W2:Y:S08]  /*af10*/  LDC R23, c[0x0][0x144] ;  /* 0x00005100ff177b82 */ /* 0x000eb00000000800 */
[----:B------:R-:W2:Y:S08]  /*af20*/  LDC R6, c[0x0][0x730] ;  /* 0x0001cc00ff067b82 */ /* 0x000eb00000000800 */
[----:B---3--:R-:W3:Y:S01]  /*af30*/  LDC.64 R20, c[0x0][0x720] ;  /* 0x0001c800ff147b82 */ /* 0x008ee20000000a00 */
[----:B-1----:R-:W-:-:S04]  /*af40*/  ISETP.NE.U32.AND P0, PT, R16, RZ, PT ;  /* 0x000000ff1000720c */ /* 0x002fc80003f05070 */
[----:B------:R-:W-:Y:S02]  /*af50*/  ISETP.NE.AND.EX P0, PT, R17, RZ, PT, P0 ;  /* 0x000000ff1100720c */ /* 0x000fe40003f05300 */
[----:B0-----:R-:W-:-:S05]  /*af60*/  I2FP.F32.U32 R9, R18 ;  /* 0x0000001200097245 */ /* 0x001fca0000201000 */
[----:B------:R-:W-:-:S04]  /*af70*/  FMUL R9, R9, UR7 ;  /* 0x0000000709097c20 */ /* 0x000fc80008400000 */
[----:B------:R0:W1:Y:S02]  /*af80*/  F2I.U32.TRUNC.NTZ R22, R9 ;  /* 0x0000000900167305 */ /* 0x000064000020f000 */
[----:B--2---:R-:W-:Y:S05]  /*af90*/  @!P0 BRA `(.L_x_275) ;  /* 0x0000000000288947 */ /* 0x004fea0003800000 */
[----:B0-----:R-:W0:Y:S02]  /*afa0*/  LDC R9, c[0x0][0x734] ;  /* 0x0001cd00ff097b82 */ /* 0x001e240000000800 */
        /* <DEDUP_REMOVED lines=9> */
.L_x_275:
[----:B------:R-:W2:Y:S01]  /*b040*/  LDC.64 R28, c[0x0][0x740] ;  /* 0x0001d000ff1c7b82 */ /* 0x000ea20000000a00 */
[-CC-:B------:R-:W-:Y:S01]  /*b050*/  SHF.R.U64 R19, R14, R6.reuse, R15.reuse ;  /* 0x000000060e137219 */ /* 0x180fe2000000120f */
[----:B-1----:R-:W-:Y:S01]  /*b060*/  IMAD.MOV R22, RZ, RZ, -R22 ;  /* 0x000000ffff167224 */ /* 0x002fe200078e0a16 */
[----:B------:R-:W-:Y:S01]  /*b070*/  SHF.R.U32.HI R6, RZ, R6, R15 ;  /* 0x00000006ff067219 */ /* 0x000fe2000001160f */
[----:B------:R-:W-:Y:S01]  /*b080*/  ULDC UR7, c[0x0][0x154] ;  /* 0x0000550000077ab9 */ /* 0x000fe20000000800 */
[----:B0-----:R-:W-:Y:S01]  /*b090*/  IADD3 R9, P0, RZ, -R19, RZ ;  /* 0x80000013ff097210 */ /* 0x001fe20007f1e0ff */
[----:B------:R-:W-:Y:S02]  /*b0a0*/  IMAD R25, R23, R22, R18 ;  /* 0x0000001617197224 */ /* 0x000fe400078e0212 */
[----:B------:R-:W0:Y:S01]  /*b0b0*/  LDC R12, c[0x0][0x718] ;  /* 0x0001c600ff0c7b82 */ /* 0x000e220000000800 */
[----:B------:R-:W-:Y:S02]  /*b0c0*/  IMAD.MOV.U32 R13, RZ, RZ, 0x1 ;  /* 0x00000001ff0d7424 */ /* 0x000fe400078e00ff */
[----:B------:R-:W-:-:S04]  /*b0d0*/  IMAD.X R11, RZ, RZ, ~R6, P0 ;  /* 0x000000ffff0b7224 */ /* 0x000fc800000e0e06 */
[-C--:B---3--:R-:W-:Y:S01]  /*b0e0*/  IMAD R6, R11, R20.reuse, RZ ;  /* 0x000000140b067224 */ /* 0x088fe200078e02ff */
[----:B------:R-:W1:Y:S01]  /*b0f0*/  LDC R14, c[0x0][0x708] ;  /* 0x0001c200ff0e7b82 */ /* 0x000e620000000800 */
[----:B------:R-:W-:-:S04]  /*b100*/  IMAD.WIDE.U32 R10, R9, R20, R2 ;  /* 0x00000014090a7225 */ /* 0x000fc800078e0002 */
[----:B------:R-:W-:Y:S01]  /*b110*/  IMAD R9, R9, R21, R6 ;  /* 0x0000001509097224 */ /* 0x000fe200078e0206 */
[----:B------:R-:W-:Y:S02]  /*b120*/  I2FP.F32.U32 R6, R24 ;  /* 0x0000001800067245 */ /* 0x000fe40000201000 */
[----:B----4-:R-:W3:Y:S01]  /*b130*/  LDC R26, c[0x0][0x758] ;  /* 0x0001d600ff1a7b82 */ /* 0x010ee20000000800 */
[----:B------:R-:W-:Y:S01]  /*b140*/  IMAD.IADD R9, R11, 0x1, R9 ;  /* 0x000000010b097824 */ /* 0x000fe200078e0209 */
[----:B--2---:R-:W-:Y:S01]  /*b150*/  ISETP.NE.U32.AND P0, PT, R28, RZ, PT ;  /* 0x000000ff1c00720c */ /* 0x004fe20003f05070 */
[----:B------:R-:W-:Y:S01]  /*b160*/  FMUL R6, R6, UR7 ;  /* 0x0000000706067c20 */ /* 0x000fe20008400000 */
[----:B------:R-:W-:Y:S02]  /*b170*/  IMAD.MOV.U32 R11, RZ, RZ, -0x1 ;  /* 0xffffffffff0b7424 */ /* 0x000fe400078e00ff */
[----:B------:R-:W-:Y:S01]  /*b180*/  ISETP.NE.AND.EX P0, PT, R29, RZ, PT, P0 ;  /* 0x000000ff1d00720c */ /* 0x000fe20003f05300 */
[----:B------:R2:W4:Y:S01]  /*b190*/  F2I.U32.TRUNC.NTZ R21, R6 ;  /* 0x0000000600157305 */ /* 0x000522000020f000 */
[----:B------:R-:W2:Y:S01]  /*b1a0*/  LDC R23, c[0x0][0x148] ;  /* 0x00005200ff177b82 */ /* 0x000ea20000000800 */
[----:B0-----:R-:W-:-:S02]  /*b1b0*/  SHF.R.U64 R18, R10, R12, R9 ;  /* 0x0000000c0a127219 */ /* 0x001fc40000001209 */
[----:B------:R-:W-:-:S05]  /*b1c0*/  SHF.R.U32.HI R9, RZ, R12, R9 ;  /* 0x0000000cff097219 */ /* 0x000fca0000011609 */
[----:B------:R-:W0:Y:S01]  /*b1d0*/  LDC R22, c[0x0][0x700] ;  /* 0x0001c000ff167b82 */ /* 0x000e220000000800 */
[-CC-:B-1----:R-:W-:Y:S02]  /*b1e0*/  SHF.R.U64 R16, R18, R14.reuse, R9.reuse ;  /* 0x0000000e12107219 */ /* 0x182fe40000001209 */
[----:B------:R-:W-:-:S05]  /*b1f0*/  SHF.R.U32.HI R9, RZ, R14, R9 ;  /* 0x0000000eff097219 */ /* 0x000fca0000011609 */
[----:B------:R-:W1:Y:S01]  /*b200*/  LDC R30, c[0x0][0x748] ;  /* 0x0001d200ff1e7b82 */ /* 0x000e620000000800 */
[-C--:B---3--:R-:W-:Y:S02]  /*b210*/  SHF.L.U32 R10, R11, R26.reuse, RZ ;  /* 0x0000001a0b0a7219 */ /* 0x088fe400000006ff */
[-CC-:B------:R-:W-:Y:S02]  /*b220*/  SHF.R.U64 R20, R16, R26.reuse, R9.reuse ;  /* 0x0000001a10147219 */ /* 0x180fe40000001209 */
[----:B------:R-:W-:Y:S02]  /*b230*/  SHF.R.U32.HI R11, RZ, R26, R9 ;  /* 0x0000001aff0b7219 */ /* 0x000fe40000011609 */
[----:B------:R-:W-:Y:S01]  /*b240*/  LOP3.LUT R27, RZ, R10, RZ, 0x33, !PT ;  /* 0x0000000aff1b7212 */ /* 0x000fe200078e33ff */
[----:B------:R-:W3:Y:S01]  /*b250*/  LDC R31, c[0x0][0x738] ;  /* 0x0001ce00ff1f7b82 */ /* 0x000ee20000000800 */
[----:B------:R-:W-:Y:S01]  /*b260*/  SHF.L.U32 R26, R13, R26, RZ ;  /* 0x0000001a0d1a7219 */ /* 0x000fe200000006ff */
[----:B------:R-:W-:-:S06]  /*b270*/  IMAD.MOV.U32 R10, RZ, RZ, R20 ;  /* 0x000000ffff0a7224 */ /* 0x000fcc00078e0014 */
[----:B------:R-:W0:Y:S01]  /*b280*/  LDC R32, c[0x0][0x710] ;  /* 0x0001c400ff207b82 */ /* 0x000e220000000800 */
[----:B----4-:R-:W-:Y:S05]  /*b290*/  @!P0 BRA `(.L_x_276) ;  /* 0x0000000000288947 */ /* 0x010fea0003800000 */
[----:B------:R-:W4:Y:S02]  /*b2a0*/  LDC R9, c[0x0][0x74c] ;  /* 0x0001d300ff097b82 */ /* 0x000f240000000800 */
[----:B----4-:R-:W-:-:S05]  /*b2b0*/  IADD3 R9, P0, R20, R9, RZ ;  /* 0x0000000914097210 */ /* 0x010fca0007f1e0ff */
        /* <DEDUP_REMOVED lines=8> */
.L_x_276:
[----:B-12---:R-:W-:Y:S01]  /*b340*/  SHF.R.U64 R6, R10, R30, R11 ;  /* 0x0000001e0a067219 */ /* 0x006fe2000000120b */
[----:B0-----:R-:W-:Y:S01]  /*b350*/  VIADD R13, R22, 0xffffffff ;  /* 0xffffffff160d7836 */ /* 0x001fe20000000000 */
[----:B------:R-:W-:Y:S01]  /*b360*/  LOP3.LUT R11, R16, R27, RZ, 0xc0, !PT ;  /* 0x0000001b100b7212 */ /* 0x000fe200078ec0ff */
[----:B------:R-:W-:Y:S02]  /*b370*/  IMAD.MOV R21, RZ, RZ, -R21 ;  /* 0x000000ffff157224 */ /* 0x000fe400078e0a15 */
[----:B------:R-:W-:Y:S02]  /*b380*/  IMAD.MOV R9, RZ, RZ, -R6 ;  /* 0x000000ffff097224 */ /* 0x000fe400078e0a06 */
[----:B------:R-:W-:Y:S01]  /*b390*/  IMAD R10, R26, R6, R11 ;  /* 0x000000061a0a7224 */ /* 0x000fe200078e020b */
[----:B------:R-:W-:Y:S01]  /*b3a0*/  LOP3.LUT R11, R18, R13, RZ, 0xc0, !PT ;  /* 0x0000000d120b7212 */ /* 0x000fe200078ec0ff */
[----:B------:R-:W-:Y:S02]  /*b3b0*/  @P3 IMAD R25, R23, R21, R24 ;  /* 0x0000001517193224 */ /* 0x000fe400078e0218 */
[----:B---3--:R-:W-:-:S02]  /*b3c0*/  IMAD R6, R9, R31, R20 ;  /* 0x0000001f09067224 */ /* 0x008fc400078e0214 */
[----:B------:R-:W-:Y:S02]  /*b3d0*/  IMAD R10, R10, R32, R25 ;  /* 0x000000200a0a7224 */ /* 0x000fe400078e0219 */
[----:B------:R-:W-:Y:S02]  /*b3e0*/  IMAD R11, R6, R22, R11 ;  /* 0x00000016060b7224 */ /* 0x000fe400078e020b */
[----:B------:R-:W-:Y:S02]  /*b3f0*/  IMAD.MOV.U32 R9, RZ, RZ, 0x1 ;  /* 0x00000001ff097424 */ /* 0x000fe400078e00ff */
[----:B------:R-:W-:Y:S01]  /*b400*/  IMAD.MOV.U32 R6, RZ, RZ, R19 ;  /* 0x000000ffff067224 */ /* 0x000fe200078e0013 */
[----:B------:R-:W-:Y:S02]  /*b410*/  SEL R12, R11, R10, !P3 ;  /* 0x0000000a0b0c7207 */ /* 0x000fe40005800000 */
[----:B------:R-:W-:-:S07]  /*b420*/  SEL R10, R10, R11, !P3 ;  /* 0x0000000b0a0a7207 */ /* 0x000fce0005800000 */
.L_x_274:
[----:B------:R-:W-:-:S13]  /*b430*/  LOP3.LUT P0, RZ, R9, 0xff, RZ, 0xc0, !PT ;  /* 0x000000ff09ff7812 */ /* 0x000fda000780c0ff */
[----:B------:R-:W-:Y:S05]  /*b440*/  @P0 BRA `(.L_x_277) ;  /* 0xffffff5800c40947 */ /* 0x000fea000383ffff */
[----:B------:R-:W-:Y:S05]  /*b450*/  EXIT ;  /* 0x000000000000794d */ /* 0x000fea0003800000 */
.L_x_3:
[----:B0-----:R-:W-:Y:S01]  /*b460*/  ULDC.64 UR4, c[0x0][0x750] ;  /* 0x0001d40000047ab9 */ /* 0x001fe20000000a00 */
        /* <DEDUP_REMOVED lines=25> */
.L_x_279:
        /* <DEDUP_REMOVED lines=17> */
[----:B------:R-:W-:-:S03]  /*b710*/  IMAD.MOV.U32 R11, RZ, RZ, 0x1 ;  /* 0x00000001ff0b7424 */ /* 0x000fc600078e00ff */
[-C--:B0-----:R-:W-:Y:S02]  /*b720*/  SHF.R.U64 R14, R10, R22.reuse, R5 ;  /* 0x000000160a0e7219 */ /* 0x081fe40000001205 */
[----:B------:R-:W-:Y:S02]  /*b730*/  I2FP.F32.U32 R10, R7 ;  /* 0x00000007000a7245 */ /* 0x000fe40000201000 */
[----:B------:R-:W0:Y:S01]  /*b740*/  LDC R12, c[0x0][0x758] ;  /* 0x0001d600ff0c7b82 */ /* 0x000e220000000800 */
[----:B-1----:R-:W-:Y:S01]  /*b750*/  ISETP.NE.U32.AND P0, PT, R26, RZ, PT ;  /* 0x000000ff1a00720c */ /* 0x002fe20003f05070 */
[----:B---3--:R-:W-:Y:S02]  /*b760*/  IMAD.MOV R9, RZ, RZ, -R13 ;  /* 0x000000ffff097224 */ /* 0x008fe400078e0a0d */
[----:B------:R-:W-:Y:S01]  /*b770*/  FMUL R10, R10, UR4 ;  /* 0x000000040a0a7c20 */ /* 0x000fe20008400000 */
[----:B------:R-:W-:Y:S02]  /*b780*/  SHF.R.U32.HI R5, RZ, R22, R5 ;  /* 0x00000016ff057219 */ /* 0x000fe40000011605 */
[----:B------:R-:W-:Y:S01]  /*b790*/  ISETP.NE.AND.EX P0, PT, R27, RZ, PT, P0 ;  /* 0x000000ff1b00720c */ /* 0x000fe20003f05300 */
[----:B------:R1:W3:Y:S01]  /*b7a0*/  F2I.U32.TRUNC.NTZ R17, R10 ;  /* 0x0000000a00117305 */ /* 0x0002e2000020f000 */
[----:B------:R-:W1:Y:S01]  /*b7b0*/  LDC R24, c[0x0][0x148] ;  /* 0x00005200ff187b82 */ /* 0x000e620000000800 */
[----:B--2---:R-:W-:-:S02]  /*b7c0*/  IMAD R22, R15, R9, R8 ;  /* 0x000000090f167224 */ /* 0x004fc400078e0208 */
[----:B------:R-:W-:-:S05]  /*b7d0*/  IMAD.MOV.U32 R9, RZ, RZ, -0x1 ;  /* 0xffffffffff097424 */ /* 0x000fca00078e00ff */
[----:B------:R-:W2:Y:S01]  /*b7e0*/  LDC R19, c[0x0][0x700] ;  /* 0x0001c000ff137b82 */ /* 0x000ea20000000800 */
[-CC-:B----4-:R-:W-:Y:S02]  /*b7f0*/  SHF.R.U64 R18, R14, R20.reuse, R5.reuse ;  /* 0x000000140e127219 */ /* 0x190fe40000001205 */
[----:B------:R-:W-:-:S05]  /*b800*/  SHF.R.U32.HI R5, RZ, R20, R5 ;  /* 0x00000014ff057219 */ /* 0x000fca0000011605 */
[----:B------:R-:W4:Y:S01]  /*b810*/  LDC R21, c[0x0][0x748] ;  /* 0x0001d200ff157b82 */ /* 0x000f220000000800 */
[-C--:B0-----:R-:W-:Y:S02]  /*b820*/  SHF.L.U32 R8, R9, R12.reuse, RZ ;  /* 0x0000000c09087219 */ /* 0x081fe400000006ff */
[--C-:B------:R-:W-:Y:S02]  /*b830*/  SHF.R.U64 R20, R18, R12, R5.reuse ;  /* 0x0000000c12147219 */ /* 0x100fe40000001205 */
[----:B------:R-:W-:Y:S02]  /*b840*/  LOP3.LUT R29, RZ, R8, RZ, 0x33, !PT ;  /* 0x00000008ff1d7212 */ /* 0x000fe400078e33ff */
[-C--:B------:R-:W-:Y:S01]  /*b850*/  SHF.R.U32.HI R9, RZ, R12.reuse, R5 ;  /* 0x0000000cff097219 */ /* 0x080fe20000011605 */
[----:B------:R-:W0:Y:S01]  /*b860*/  LDC R23, c[0x0][0x738] ;  /* 0x0001ce00ff177b82 */ /* 0x000e220000000800 */
[----:B------:R-:W-:Y:S01]  /*b870*/  SHF.L.U32 R25, R11, R12, RZ ;  /* 0x0000000c0b197219 */ /* 0x000fe200000006ff */
[----:B------:R-:W-:-:S06]  /*b880*/  IMAD.MOV.U32 R8, RZ, RZ, R20 ;  /* 0x000000ffff087224 */ /* 0x000fcc00078e0014 */
[----:B------:R-:W0:Y:S01]  /*b890*/  LDC R28, c[0x0][0x710] ;  /* 0x0001c400ff1c7b82 */ /* 0x000e220000000800 */
[----:B-1-3--:R-:W-:Y:S05]  /*b8a0*/  @!P0 BRA `(.L_x_280) ;  /* 0x0000000000288947 */ /* 0x00afea0003800000 */
[----:B------:R-:W1:Y:S02]  /*b8b0*/  LDC R5, c[0x0][0x74c] ;  /* 0x0001d300ff057b82 */ /* 0x000e640000000800 */
[----:B-1----:R-:W-:-:S05]  /*b8c0*/  IADD3 R5, P0, R20, R5, RZ ;  /* 0x0000000514057210 */ /* 0x002fca0007f1e0ff */
        /* <DEDUP_REMOVED lines=8> */
.L_x_280:
[----:B----4-:R-:W-:Y:S01]  /*b950*/  SHF.R.U64 R8, R8, R21, R9 ;  /* 0x0000001508087219 */ /* 0x010fe20000001209 */
[----:B--2---:R-:W-:Y:S01]  /*b960*/  VIADD R13, R19, 0xffffffff ;  /* 0xffffffff130d7836 */ /* 0x004fe20000000000 */
[----:B------:R-:W-:Y:S01]  /*b970*/  LOP3.LUT R5, R18, R29, RZ, 0xc0, !PT ;  /* 0x0000001d12057212 */ /* 0x000fe200078ec0ff */
[----:B------:R-:W-:Y:S02]  /*b980*/  IMAD.MOV R17, RZ, RZ, -R17 ;  /* 0x000000ffff117224 */ /* 0x000fe400078e0a11 */
[----:B------:R-:W-:Y:S02]  /*b990*/  IMAD.MOV R9, RZ, RZ, -R8 ;  /* 0x000000ffff097224 */ /* 0x000fe400078e0a08 */
[----:B------:R-:W-:Y:S01]  /*b9a0*/  IMAD R11, R25, R8, R5 ;  /* 0x00000008190b7224 */ /* 0x000fe200078e0205 */
[----:B------:R-:W-:Y:S01]  /*b9b0*/  LOP3.LUT R8, R14, R13, RZ, 0xc0, !PT ;  /* 0x0000000d0e087212 */ /* 0x000fe200078ec0ff */
[----:B------:R-:W-:Y:S02]  /*b9c0*/  @P3 IMAD R22, R24, R17, R7 ;  /* 0x0000001118163224 */ /* 0x000fe400078e0207 */
[----:B0-----:R-:W-:-:S02]  /*b9d0*/  IMAD R5, R9, R23, R20 ;  /* 0x0000001709057224 */ /* 0x001fc400078e0214 */
[----:B------:R-:W-:Y:S02]  /*b9e0*/  IMAD R11, R11, R28, R22 ;  /* 0x0000001c0b0b7224 */ /* 0x000fe400078e0216 */
[----:B------:R-:W-:Y:S02]  /*b9f0*/  IMAD R8, R5, R19, R8 ;  /* 0x0000001305087224 */ /* 0x000fe400078e0208 */
[----:B------:R-:W-:Y:S02]  /*ba00*/  IMAD.MOV.U32 R7, RZ, RZ, 0x1 ;  /* 0x00000001ff077424 */ /* 0x000fe400078e00ff */
[----:B------:R-:W-:Y:S01]  /*ba10*/  IMAD.MOV.U32 R10, RZ, RZ, R16 ;  /* 0x000000ffff0a7224 */ /* 0x000fe200078e0010 */
[----:B------:R-:W-:Y:S02]  /*ba20*/  SEL R14, R8, R11, !P3 ;  /* 0x0000000b080e7207 */ /* 0x000fe40005800000 */
[----:B------:R-:W-:Y:S02]  /*ba30*/  PRMT R5, R7, 0x7610, R5 ;  /* 0x0000761007057816 */ /* 0x000fe40000000005 */
[----:B------:R-:W-:-:S07]  /*ba40*/  SEL R11, R11, R8, !P3 ;  /* 0x000000080b0b7207 */ /* 0x000fce0005800000 */
.L_x_278:
[----:B------:R-:W-:-:S08]  /*ba50*/  NOP ;  /* 0x0000000000007918 */ /* 0x000fd00000000000 */
[----:B------:R-:W0:-:S00]  /*ba60*/  USETMAXREG.DEALLOC.CTAPOOL 0x28 ;  /* 0x00000028000079c8 */ /* 0x000e0000080e0500 */
[----:B0-----:R-:W-:-:S13]  /*ba70*/  ISETP.NE.AND P0, PT, R6, RZ, PT ;  /* 0x000000ff0600720c */ /* 0x001fda0003f05270 */
[----:B------:R-:W-:Y:S05]  /*ba80*/  @P0 EXIT ;  /* 0x000000000000094d */ /* 0x000fea0003800000 */
[----:B------:R-:W-:Y:S01]  /*ba90*/  LOP3.LUT P0, RZ, R5, 0xff, RZ, 0xc0, !PT ;  /* 0x000000ff05ff7812 */ /* 0x000fe2000780c0ff */
[----:B------:R-:W-:Y:S02]  /*baa0*/  IMAD.MOV.U32 R5, RZ, RZ, 0x1 ;  /* 0x00000001ff057424 */ /* 0x000fe400078e00ff */
[----:B------:R-:W-:-:S10]  /*bab0*/  IMAD.MOV.U32 R13, RZ, RZ, RZ ;  /* 0x000000ffff0d7224 */ /* 0x000fd400078e00ff */
[----:B------:R-:W-:Y:S05]  /*bac0*/  @!P0 BRA `(.L_x_281) ;  /* 0x0000000c00648947 */ /* 0x000fea0003800000 */
[----:B------:R-:W0:Y:S01]  /*bad0*/  LDC R5, c[0x0][0x28c] ;  /* 0x0000a300ff057b82 */ /* 0x000e220000000800 */
[----:B------:R-:W-:Y:S01]  /*bae0*/  ULDC UR5, c[0x0][0x758] ;  /* 0x0001d60000057ab9 */ /* 0x000fe20000000800 */
[----:B------:R-:W-:Y:S01]  /*baf0*/  UMOV UR7, 0xffffffff ;  /* 0xffffffff00077882 */ /* 0x000fe20000000000 */
[----:B------:R-:W-:Y:S01]  /*bb00*/  ULDC UR6, c[0x0][0xc] ;  /* 0x0000030000067ab9 */ /* 0x000fe20000000800 */
[----:B------:R-:W-:Y:S01]  /*bb10*/  USHF.L.U32 UR9, UR7, UR5, URZ ;  /* 0x0000000507097299 */ /* 0x000fe2000800063f */
[C---:B------:R-:W-:Y:S01]  /*bb20*/  LOP3.LUT P2, RZ, R0.reuse, 0x7f, RZ, 0xc0, !PT ;  /* 0x0000007f00ff7812 */ /* 0x040fe2000784c0ff */
[----:B------:R-:W-:Y:S01]  /*bb30*/  UMOV UR8, 0x1 ;  /* 0x0000000100087882 */ /* 0x000fe20000000000 */
[----:B------:R-:W-:Y:S01]  /*bb40*/  ULDC UR7, c[0x0][0x10] ;  /* 0x0000040000077ab9 */ /* 0x000fe20000000800 */
[----:B------:R-:W-:Y:S01]  /*bb50*/  LOP3.LUT P0, RZ, R0, 0x1f, RZ, 0xc0, !PT ;  /* 0x0000001f00ff7812 */ /* 0x000fe2000780c0ff */
[----:B------:R-:W-:Y:S01]  /*bb60*/  UIMAD.WIDE.U32 UR6, UR6, UR7, URZ ;  /* 0x00000007060672a5 */ /* 0x000fe2000f8e003f */
[----:B------:R-:W-:Y:S01]  /*bb70*/  BSSY B0, `(.L_x_281) ;  /* 0x00000ce000007945 */ /* 0x000fe20003800000 */
[----:B------:R-:W-:Y:S01]  /*bb80*/  USHF.L.U32 UR5, UR8, UR5, URZ ;  /* 0x0000000508057299 */ /* 0x000fe2000800063f */
[----:B------:R-:W-:Y:S01]  /*bb90*/  IMAD.MOV.U32 R15, RZ, RZ, 0x1 ;  /* 0x00000001ff0f7424 */ /* 0x000fe200078e00ff */
[----:B------:R-:W-:Y:S01]  /*bba0*/  LOP3.LUT R16, R4, 0x2, RZ, 0xfc, !PT ;  /* 0x0000000204107812 */ /* 0x000fe200078efcff */
[----:B------:R-:W-:Y:S01]  /*bbb0*/  ULDC UR8, c[0x0][0x14] ;  /* 0x0000050000087ab9 */ /* 0x000fe20000000800 */
[----:B------:R-:W-:Y:S01]  /*bbc0*/  PLOP3.LUT P0, PT, P0, P2, PT, 0x8a, 0x0 ;  /* 0x000000000000781c */ /* 0x000fe20000705172 */
[----:B------:R-:W-:Y:S01]  /*bbd0*/  UIMAD.WIDE.U32 UR30, UR6, UR8, URZ ;  /* 0x00000008061e72a5 */ /* 0x000fe2000f8e003f */
[----:B------:R-:W-:Y:S01]  /*bbe0*/  IMAD.MOV.U32 R13, RZ, RZ, RZ ;  /* 0x000000ffff0d7224 */ /* 0x000fe200078e00ff */
[----:B------:R-:W-:Y:S01]  /*bbf0*/  UIMAD UR13, UR7, UR8, URZ ;  /* 0x00000008070d72a4 */ /* 0x000fe2000f8e023f */
[----:B------:R-:W-:Y:S01]  /*bc00*/  ULDC UR4, c[0x0][0x700] ;  /* 0x0001c00000047ab9 */ /* 0x000fe20000000800 */
[----:B------:R-:W-:-:S02]  /*bc10*/  ULOP3.LUT UR21, URZ, UR9, URZ, 0x33, !UPT ;  /* 0x000000093f157292 */ /* 0x000fc4000f8e333f */
[----:B------:R-:W-:Y:S01]  /*bc20*/  UIADD3 UR4, UR4, -0x1, URZ ;  /* 0xffffffff04047890 */ /* 0x000fe2000fffe03f */
[----:B0-----:R-:W-:Y:S01]  /*bc30*/  VIADD R5, R5, 0x7f ;  /* 0x0000007f05057836 */ /* 0x001fe20000000000 */
[----:B------:R-:W-:Y:S01]  /*bc40*/  UIADD3 UR13, UR31, UR13, URZ ;  /* 0x0000000d1f0d7290 */ /* 0x000fe2000fffe03f */
[----:B------:R-:W-:-:S03]  /*bc50*/  ULDC.64 UR32, c[0x0][0x198] ;  /* 0x0000660000207ab9 */ /* 0x000fc60000000a00 */
[----:B------:R-:W-:-:S04]  /*bc60*/  SHF.R.S32.HI R6, RZ, 0x1f, R5 ;  /* 0x0000001fff067819 */ /* 0x000fc80000011405 */
[----:B------:R-:W-:Y:S01]  /*bc70*/  LEA.HI R6, R6, R5, RZ, 0x7 ;  /* 0x0000000506067211 */ /* 0x000fe200078f38ff */
[----:B------:R-:W-:-:S03]  /*bc80*/  IMAD.MOV.U32 R5, RZ, RZ, 0x1 ;  /* 0x00000001ff057424 */ /* 0x000fc600078e00ff */
[----:B------:R-:W-:-:S05]  /*bc90*/  SHF.R.S32.HI R12, RZ, 0x7, R6 ;  /* 0x00000007ff0c7819 */ /* 0x000fca0000011406 */
[----:B------:R-:W-:-:S07]  /*bca0*/  VIADD R0, R12, 0x1 ;  /* 0x000000010c007836 */ /* 0x000fce0000000000 */
.L_x_293:
[----:B------:R-:W-:-:S03]  /*bcb0*/  UMOV UR6, 0xffffffff ;  /* 0xffffffff00067882 */ /* 0x000fc60000000000 */
[----:B------:R-:W-:Y:S05]  /*bcc0*/  BRA.DIV UR6, `(.L_x_282) ;  /* 0x0000000e06e07947 */ /* 0x000fea000b800000 */
[----:B------:R-:W-:-:S13]  /*bcd0*/  ELECT P1, URZ, PT ;  /* 0x00000000003f782f */ /* 0x000fda0003820000 */
.L_x_305:
[----:B------:R-:W0:Y:S01]  /*bce0*/  LDC R6, c[0x0][0x28c] ;  /* 0x0000a300ff067b82 */ /* 0x000e220000000800 */
[----:B------:R-:W-:Y:S01]  /*bcf0*/  BSSY B1, `(.L_x_283) ;  /* 0x0000045000017945 */ /* 0x000fe20003800000 */
[----:B0-----:R-:W-:-:S13]  /*bd00*/  ISETP.LT.OR P1, PT, R6, 0x1, !P1 ;  /* 0x000000010600780c */ /* 0x001fda0004f21670 */
[----:B------:R-:W-:Y:S05]  /*bd10*/  @P1 BRA `(.L_x_284) ;  /* 0x0000000400081947 */ /* 0x000fea0003800000 */
[----:B------:R-:W-:Y:S01]  /*bd20*/  IMAD.SHL.U32 R17, R14, 0x100, RZ ;  /* 0x000001000e117824 */ /* 0x000fe200078e00ff */
[----:B------:R-:W-:Y:S01]  /*bd30*/  CS2R R20, SRZ ;  /* 0x0000000000147805 */ /* 0x000fe2000001ff00 */
[C---:B------:R-:W-:Y:S02]  /*bd40*/  IMAD.SHL.U32 R23, R11.reuse, 0x100, RZ ;  /* 0x000001000b177824 */ /* 0x040fe400078e00ff */
[----:B------:R-:W-:Y:S02]  /*bd50*/  IMAD.SHL.U32 R18, R11, 0x80, RZ ;  /* 0x000000800b127824 */ /* 0x000fe400078e00ff */
[----:B------:R-:W-:Y:S02]  /*bd60*/  IMAD.MOV.U32 R6, RZ, RZ, R0 ;  /* 0x000000ffff067224 */ /* 0x000fe400078e0000 */
[----:B------:R-:W-:Y:S02]  /*bd70*/  IMAD.MOV.U32 R7, RZ, RZ, R5 ;  /* 0x000000ffff077224 */ /* 0x000fe400078e0005 */
[----:B------:R-:W-:-:S02]  /*bd80*/  IMAD.MOV.U32 R8, RZ, RZ, R13 ;  /* 0x000000ffff087224 */ /* 0x000fc400078e000d */
[----:B------:R-:W-:-:S07]  /*bd90*/  IMAD.MOV.U32 R22, RZ, RZ, RZ ;  /* 0x000000ffff167224 */ /* 0x000fce00078e00ff */
.L_x_288:
[----:B------:R-:W0:Y:S01]  /*bda0*/  S2R R14, SR_CgaCtaId ;  /* 0x00000000000e7919 */ /* 0x000e220000008800 */
[----:B------:R-:W-:Y:S01]  /*bdb0*/  MOV R9, 0x400 ;  /* 0x0000040000097802 */ /* 0x000fe20000000f00 */
[----:B------:R-:W1:Y:S03]  /*bdc0*/  @!P2 LDC R11, c[0x0][0x640] ;  /* 0x00019000ff0bab82 */ /* 0x000e660000000800 */
[----:B0-----:R-:W-:Y:S02]  /*bdd0*/  LEA R19, R14, R9, 0x18 ;  /* 0x000000090e137211 */ /* 0x001fe400078ec0ff */
[----:B------:R-:W-:-:S03]  /*bde0*/  SHF.L.U32 R9, R7, 0x1f, RZ ;  /* 0x0000001f07097819 */ /* 0x000fc600000006ff */
[----:B------:R-:W-:-:S04]  /*bdf0*/  IMAD R14, R8, 0x8, R19 ;  /* 0x00000008080e7824 */ /* 0x000fc800078e0213 */
[----:B------:R-:W0:Y:S02]  /*be00*/  SYNCS.PHASECHK.TRANS64.TRYWAIT P1, [R14+URZ+0x28], R9 ;  /* 0x000028090e0075a7 */ /* 0x000e24000802017f */
[----:B01----:R-:W-:Y:S05]  /*be10*/  @!P1 BRA `(.L_x_285) ;  /* 0x0000000c00ac9947 */ /* 0x003fea0003800000 */
.L_x_306:
[----:B0-----:R-:W-:Y:S01]  /*be20*/  PRMT R9, R16, 0x9910, RZ ;  /* 0x0000991010097816 */ /* 0x001fe200000000ff */
[----:B------:R0:W-:Y:S03]  /*be30*/  @!P2 SYNCS.ARRIVE.TRANS64 RZ, [R14+URZ], R11 ;  /* 0x0000000b0effa9a7 */ /* 0x0001e6000800003f */
[----:B------:R-:W-:-:S13]  /*be40*/  ISETP.NE.AND P1, PT, R9, 0x2, PT ;  /* 0x000000020900780c */ /* 0x000fda0003f25270 */
[----:B0-----:R-:W-:Y:S05]  /*be50*/  @P1 BRA `(.L_x_286) ;  /* 0x0000000000041947 */ /* 0x001fea0003800000 */
[----:B------:R-:W-:Y:S01]  /*be60*/  BPT.TRAP 0x1 ;  /* 0x000000040000795c */ /* 0x000fe20000300000 */
.L_x_286:
[----:B------:R-:W-:Y:S05]  /*be70*/  @P0 BRA `(.L_x_287) ;  /* 0x0000000000040947 */ /* 0x000fea0003800000 */
[----:B------:R-:W-:Y:S01]  /*be80*/  BPT.TRAP 0x1 ;  /* 0x000000040000795c */ /* 0x000fe20000300000 */
.L_x_287:
[--C-:B------:R-:W-:Y:S01]  /*be90*/  IMAD R9, R8, 0x2000, R19.reuse ;  /* 0x0000200008097824 */ /* 0x100fe200078e0213 */
[----:B------:R-:W-:Y:S01]  /*bea0*/  R2UR UR25, R14 ;  /* 0x000000000e1972ca */ /* 0x000fe200000e0000 */
[----:B------:R-:W-:Y:S01]  /*beb0*/  VIADD R6, R6, 0xffffffff ;  /* 0xffffffff06067836 */ /* 0x000fe20000000000 */
[----:B------:R-:W-:Y:S01]  /*bec0*/  R2UR UR28, R10 ;  /* 0x000000000a1c72ca */ /* 0x000fe200000e0000 */
[----:B------:R-:W-:Y:S01]  /*bed0*/  UIADD3 UR6, UP0, UR32, 0xf0, URZ ;  /* 0x000000f020067890 */ /* 0x000fe2000ff1e03f */
[----:B------:R-:W-:Y:S01]  /*bee0*/  R2UR UR24, R9 ;  /* 0x00000000091872ca */ /* 0x000fe200000e0000 */
[C-C-:B------:R-:W-:Y:S01]  /*bef0*/  IMAD R9, R8.reuse, 0x800, R19.reuse ;  /* 0x0000080008097824 */ /* 0x140fe200078e0213 */
[----:B------:R-:W-:Y:S01]  /*bf00*/  R2UR UR26, R21 ;  /* 0x00000000151a72ca */ /* 0x000fe200000e0000 */
[----:B------:R-:W-:Y:S01]  /*bf10*/  IMAD R19, R8, 0x8000, R19 ;  /* 0x0000800008137824 */ /* 0x000fe200078e0213 */
[----:B------:R-:W-:Y:S01]  /*bf20*/  R2UR UR27, R18 ;  /* 0x00000000121b72ca */ /* 0x000fe200000e0000 */
[----:B------:R-:W-:Y:S01]  /*bf30*/  UIADD3 UR14, UP1, UR32, 0x1f0, URZ ;  /* 0x000001f0200e7890 */ /* 0x000fe2000ff3e03f */
[----:B------:R-:W-:Y:S01]  /*bf40*/  R2UR UR16, R9 ;  /* 0x00000000091072ca */ /* 0x000fe200000e0000 */
[----:B------:R-:W-:Y:S01]  /*bf50*/  UIADD3 UR34, UP2, UR32, 0x2f0, URZ ;  /* 0x000002f020227890 */ /* 0x000fe2000ff5e03f */
[----:B------:R-:W-:Y:S01]  /*bf60*/  R2UR UR8, R19 ;  /* 0x00000000130872ca */ /* 0x000fe200000e0000 */
[----:B------:R-:W-:Y:S01]  /*bf70*/  UIADD3.X UR7, URZ, UR33, URZ, UP0, !UPT ;  /* 0x000000213f077290 */ /* 0x000fe200087fe43f */
[----:B------:R-:W-:Y:S01]  /*bf80*/  R2UR UR18, R23 ;  /* 0x00000000171272ca */ /* 0x000fe200000e0000 */
[----:B------:R-:W-:Y:S01]  /*bf90*/  UIADD3.X UR15, URZ, UR33, URZ, UP1, !UPT ;  /* 0x000000213f0f7290 */ /* 0x000fe20008ffe43f */
[----:B------:R-:W-:Y:S01]  /*bfa0*/  R2UR UR19, R22 ;  /* 0x00000000161372ca */ /* 0x000fe200000e0000 */
[----:B------:R-:W-:Y:S01]  /*bfb0*/  UIADD3 UR24, UR24, 0x100, URZ ;  /* 0x0000010018187890 */ /* 0x000fe2000fffe03f */
[----:B------:R-:W-:Y:S01]  /*bfc0*/  R2UR UR10, R20 ;  /* 0x00000000140a72ca */ /* 0x000fe200000e0000 */
[----:B------:R-:W-:Y:S01]  /*bfd0*/  VIADD R8, R8, 0x1 ;  /* 0x0000000108087836 */ /* 0x000fe20000000000 */
[----:B------:R-:W-:Y:S01]  /*bfe0*/  R2UR UR11, R17 ;  /* 0x00000000110b72ca */ /* 0x000fe200000e0000 */
[----:B------:R-:W-:Y:S01]  /*bff0*/  UIADD3.X UR35, URZ, UR33, URZ, UP2, !UPT ;  /* 0x000000213f237290 */ /* 0x000fe200097fe43f */
[----:B------:R-:W-:Y:S01]  /*c000*/  ISETP.GT.AND P4, PT, R6, 0x1, PT ;  /* 0x000000010600780c */ /* 0x000fe20003f84270 */
[----:B------:R-:W-:Y:S01]  /*c010*/  UIADD3 UR16, UR16, 0x32100, URZ ;  /* 0x0003210010107890 */ /* 0x000fe2000fffe03f */
[----:B------:R-:W-:Y:S01]  /*c020*/  ISETP.NE.AND P1, PT, R8, 0x5, PT ;  /* 0x000000050800780c */ /* 0x000fe20003f25270 */
[----:B------:R-:W-:Y:S01]  /*c030*/  UIADD3 UR8, UR8, 0xa100, URZ ;  /* 0x0000a10008087890 */ /* 0x000fe2000fffe03f */
[----:B------:R-:W-:Y:S01]  /*c040*/  VIADD R22, R22, 0x1 ;  /* 0x0000000116167836 */ /* 0x000fe20000000000 */
[----:B------:R-:W-:Y:S01]  /*c050*/  UMOV UR22, 0x0 ;  /* 0x0000000000167882 */ /* 0x000fe20000000000 */
[----:B------:R-:W-:Y:S01]  /*c060*/  UMOV UR23, 0x10000000 ;  /* 0x1000000000177882 */ /* 0x000fe20000000000 */
[----:B------:R-:W-:Y:S01]  /*c070*/  UMOV UR17, UR25 ;  /* 0x0000001900117c82 */ /* 0x000fe20008000000 */
[----:B------:R-:W-:Y:S01]  /*c080*/  UMOV UR20, UR28 ;  /* 0x0000001c00147c82 */ /* 0x000fe20008000000 */
[----:B------:R0:W-:Y:S01]  /*c090*/  UTMALDG.3D [UR24], [UR6], desc[UR22] ;  /* 0x00001618060075b4 */ /* 0x0001e20008011000 */
[----:B------:R-:W-:Y:S01]  /*c0a0*/  UMOV UR9, UR25 ;  /* 0x0000001900097c82 */ /* 0x000fe20008000000 */
[----:B------:R-:W-:Y:S01]  /*c0b0*/  UMOV UR12, UR28 ;  /* 0x0000001c000c7c82 */ /* 0x000fe20008000000 */
[----:B------:R-:W-:Y:S01]  /*c0c0*/  SEL R14, RZ, 0x1, P1 ;  /* 0x00000001ff0e7807 */ /* 0x000fe20000800000 */
[----:B------:R-:W-:Y:S01]  /*c0d0*/  VIADD R21, R21, 0x40 ;  /* 0x0000004015157836 */ /* 0x000fe20000000000 */
[----:B------:R-:W-:Y:S01]  /*c0e0*/  SEL R8, R8, RZ, P1 ;  /* 0x000000ff08087207 */ /* 0x000fe20000800000 */
[----:B------:R-:W-:Y:S01]  /*c0f0*/  VIADD R20, R20, 0x80 ;  /* 0x0000008014147836 */ /* 0x000fe20000000000 */
[----:B------:R-:W-:Y:S01]  /*c100*/  LOP3.LUT R7, R7, R14, RZ, 0x3c, !PT ;  /* 0x0000000e07077212 */ /* 0x000fe200078e3cff */
[----:B------:R0:W-:Y:S01]  /*c110*/  UTMALDG.3D [UR16], [UR14], desc[UR22] ;  /* 0x000016100e0075b4 */ /* 0x0001e20008011000 */
[----:B------:R0:W-:Y:S02]  /*c120*/  UTMALDG.3D [UR8], [UR34], desc[UR22] ;  /* 0x00001608220075b4 */ /* 0x0001e40008011000 */
[----:B0-----:R-:W-:Y:S05]  /*c130*/  @P4 BRA `(.L_x_288) ;  /* 0xfffffffc00184947 */ /* 0x001fea000383ffff */
.L_x_284:
[----:B------:R-:W-:Y:S05]  /*c140*/  BSYNC B1 ;  /* 0x0000000000017941 */ /* 0x000fea0003800000 */
.L_x_283:
[----:B------:R-:W-:Y:S01]  /*c150*/  LOP3.LUT P4, RZ, R15, 0xff, RZ, 0xc0, !PT ;  /* 0x000000ff0fff7812 */ /* 0x000fe2000788c0ff */
[----:B------:R-:W-:Y:S01]  /*c160*/  IMAD.IADD R13, R12, 0x1, R13 ;  /* 0x000000010c0d7824 */ /* 0x000fe200078e020d */
[----:B------:R-:W-:Y:S01]  /*c170*/  IADD3 R2, P5, R2, UR30, RZ ;  /* 0x0000001e02027c10 */ /* 0x000fe2000ffbe0ff */
[----:B------:R-:W-:Y:S01]  /*c180*/  ULDC.64 UR6, c[0x0][0x750] ;  /* 0x0001d40000067ab9 */ /* 0x000fe20000000a00 */
[----:B------:R-:W-:Y:S01]  /*c190*/  BSSY B1, `(.L_x_289) ;  /* 0x0000069000017945 */ /* 0x000fe20003800000 */
[----:B------:R-:W-:Y:S01]  /*c1a0*/  IMAD.MOV.U32 R11, RZ, RZ, -0x1 ;  /* 0xffffffffff0b7424 */ /* 0x000fe200078e00ff */
[----:B------:R-:W-:Y:S01]  /*c1b0*/  ISETP.GT.U32.AND P1, PT, R13, 0x4, PT ;  /* 0x000000040d00780c */ /* 0x000fe20003f24070 */
[----:B------:R-:W-:Y:S01]  /*c1c0*/  IMAD.MOV.U32 R14, RZ, RZ, -0x1 ;  /* 0xffffffffff0e7424 */ /* 0x000fe200078e00ff */
[----:B------:R-:W-:Y:S01]  /*c1d0*/  IADD3.X R3, R3, UR13, RZ, P5, !PT ;  /* 0x0000000d03037c10 */ /* 0x000fe2000affe4ff */
[----:B------:R-:W-:Y:S01]  /*c1e0*/  IMAD.MOV.U32 R10, RZ, RZ, -0x1 ;  /* 0xffffffffff0a7424 */ /* 0x000fe200078e00ff */
[----:B------:R-:W-:-:S02]  /*c1f0*/  ISETP.LT.U32.AND P1, PT, R12, 0x5, P1 ;  /* 0x000000050c00780c */ /* 0x000fc40000f21070 */
[----:B------:R-:W-:Y:S01]  /*c200*/  PRMT R15, RZ, 0x7610, R15 ;  /* 0x00007610ff0f7816 */ /* 0x000fe2000000000f */
[----:B------:R-:W0:Y:S01]  /*c210*/  @P4 S2R R7, SR_CgaCtaId ;  /* 0x0000000000074919 */ /* 0x000e220000008800 */
[----:B------:R-:W-:-:S04]  /*c220*/  @P4 MOV R6, 0x400 ;  /* 0x0000040000064802 */ /* 0x000fc80000000f00 */
[----:B0-----:R-:W-:Y:S01]  /*c230*/  @P4 LEA R8, R7, R6, 0x18 ;  /* 0x0000000607084211 */ /* 0x001fe200078ec0ff */
[----:B------:R-:W-:Y:S01]  /*c240*/  IMAD.WIDE.U32 R6, R13, -0x33333333, RZ ;  /* 0xcccccccd0d067825 */ /* 0x000fe200078e00ff */
[----:B------:R-:W-:Y:S02]  /*c250*/  SEL R6, RZ, 0x1, !P1 ;  /* 0x00000001ff067807 */ /* 0x000fe40004800000 */
[----:B------:R-:W-:Y:S01]  /*c260*/  ISETP.GE.U32.AND P1, PT, R2, UR6, PT ;  /* 0x0000000602007c0c */ /* 0x000fe2000bf26070 */
[----:B------:R0:W-:Y:S01]  /*c270*/  @P4 SYNCS.ARRIVE.TRANS64.A1T0 RZ, [R8+URZ+0x68], RZ ;  /* 0x000068ff08ff49a7 */ /* 0x0001e2000810003f */
[----:B------:R-:W-:Y:S02]  /*c280*/  ISETP.GE.U32.AND P4, PT, R12, 0x5, PT ;  /* 0x000000050c00780c */ /* 0x000fe40003f86070 */
[----:B------:R-:W-:Y:S02]  /*c290*/  ISETP.GE.U32.AND.EX P1, PT, R3, UR7, PT, P1 ;  /* 0x0000000703007c0c */ /* 0x000fe4000bf26110 */
[----:B------:R-:W-:-:S02]  /*c2a0*/  LOP3.LUT R5, R5, R6, RZ, 0x3c, !PT ;  /* 0x0000000605057212 */ /* 0x000fc400078e3cff */
[----:B------:R-:W-:Y:S02]  /*c2b0*/  PRMT R6, RZ, 0x7610, R6 ;  /* 0x00007610ff067816 */ /* 0x000fe40000000006 */
[----:B0-----:R-:W-:-:S05]  /*c2c0*/  SHF.R.U32.HI R8, RZ, 0x2, R7 ;  /* 0x00000002ff087819 */ /* 0x001fca0000011607 */
[----:B------:R-:W-:Y:S01]  /*c2d0*/  IMAD R13, R8, -0x5, R13 ;  /* 0xfffffffb080d7824 */ /* 0x000fe200078e020d */
[----:B------:R-:W-:Y:S01]  /*c2e0*/  @P4 LOP3.LUT R5, R5, 0x1, R8, 0x78, !PT ;  /* 0x0000000105054812 */ /* 0x000fe200078e7808 */
[----:B------:R-:W-:Y:S06]  /*c2f0*/  @P1 BRA `(.L_x_290) ;  /* 0x0000000400481947 */ /* 0x000fec0003800000 */
[----:B------:R-:W-:Y:S01]  /*c300*/  ULDC.64 UR6, c[0x0][0x728] ;  /* 0x0001ca0000067ab9 */ /* 0x000fe20000000a00 */
[----:B------:R-:W0:Y:S01]  /*c310*/  S2R R17, SR_CTAID.X ;  /* 0x0000000000117919 */ /* 0x000e220000002500 */
[----:B------:R-:W-:Y:S01]  /*c320*/  ISETP.NE.U32.AND P1, PT, RZ, UR6, PT ;  /* 0x00000006ff007c0c */ /* 0x000fe2000bf25070 */
[----:B------:R-:W-:Y:S01]  /*c330*/  ULDC UR9, c[0x0][0x730] ;  /* 0x0001cc0000097ab9 */ /* 0x000fe20000000800 */
[----:B------:R-:W-:Y:S01]  /*c340*/  IMAD.MOV.U32 R6, RZ, RZ, R2 ;  /* 0x000000ffff067224 */ /* 0x000fe200078e0002 */
[----:B------:R-:W1:Y:S01]  /*c350*/  S2R R14, SR_CTAID.Y ;  /* 0x00000000000e7919 */ /* 0x000e620000002600 */
[----:B------:R-:W-:Y:S01]  /*c360*/  ISETP.NE.AND.EX P1, PT, RZ, UR7, PT, P1 ;  /* 0x00000007ff007c0c */ /* 0x000fe2000bf25310 */
[----:B------:R-:W-:-:S12]  /*c370*/  IMAD.MOV.U32 R7, RZ, RZ, R3 ;  /* 0x000000ffff077224 */ /* 0x000fd800078e0003 */
[----:B------:R-:W-:Y:S05]  /*c380*/  @!P1 BRA `(.L_x_291) ;  /* 0x0000000000289947 */ /* 0x000fea0003800000 */
[----:B------:R-:W-:Y:S02]  /*c390*/  ULDC UR8, c[0x0][0x734] ;  /* 0x0001cd0000087ab9 */ /* 0x000fe40000000800 */
[----:B------:R-:W-:-:S05]  /*c3a0*/  IADD3 R11, P1, R2, UR8, RZ ;  /* 0x00000008020b7c10 */ /* 0x000fca000ff3e0ff */
[----:B------:R-:W-:-:S04]  /*c3b0*/  IMAD.X R19, RZ, RZ, R3, P1 ;  /* 0x000000ffff137224 */ /* 0x000fc800008e0603 */
[----:B------:R-:W-:-:S04]  /*c3c0*/  IMAD.WIDE.U32 R8, R19, UR6, RZ ;  /* 0x0000000613087c25 */ /* 0x000fc8000f8e00ff */
[----:B------:R-:W-:-:S04]  /*c3d0*/  IMAD.WIDE.U32 R8, P1, R11, UR7, R8 ;  /* 0x000000070b087c25 */ /* 0x000fc8000f820008 */
[----:B------:R-:W-:-:S04]  /*c3e0*/  IMAD.WIDE.U32 R10, R11, UR6, RZ ;  /* 0x000000060b0a7c25 */ /* 0x000fc8000f8e00ff */
[----:B------:R-:W-:Y:S01]  /*c3f0*/  IMAD.X R7, RZ, RZ, RZ, P1 ;  /* 0x000000ffff077224 */ /* 0x000fe200008e06ff */
[----:B------:R-:W-:Y:S01]  /*c400*/  IADD3 RZ, P1, R11, R8, RZ ;  /* 0x000000080bff7210 */ /* 0x000fe20007f3e0ff */
[----:B------:R-:W-:-:S04]  /*c410*/  IMAD.MOV.U32 R6, RZ, RZ, R9 ;  /* 0x000000ffff067224 */ /* 0x000fc800078e0009 */
[----:B------:R-:W-:-:S08]  /*c420*/  IMAD.WIDE.U32.X R6, R19, UR7, R6, P1 ;  /* 0x0000000713067c25 */ /* 0x000fd000088e0406 */
.L_x_291:
[--C-:B------:R-:W-:Y:S01]  /*c430*/  SHF.R.U64 R10, R6, UR9, R7.reuse ;  /* 0x00000009060a7c19 */ /* 0x100fe20008001207 */
[----:B------:R-:W-:Y:S01]  /*c440*/  ULDC.64 UR6, c[0x0][0x720] ;  /* 0x0001c80000067ab9 */ /* 0x000fe20000000a00 */
[----:B------:R-:W-:Y:S01]  /*c450*/  SHF.R.U32.HI R6, RZ, UR9, R7 ;  /* 0x00000009ff067c19 */ /* 0x000fe20008011607 */
[----:B------:R-:W2:Y:S01]  /*c460*/  LDC R22, c[0x0][0x144] ;  /* 0x00005100ff167b82 */ /* 0x000ea20000000800 */
[----:B------:R-:W-:Y:S01]  /*c470*/  IADD3 R9, P1, RZ, -R10, RZ ;  /* 0x8000000aff097210 */ /* 0x000fe20007f3e0ff */
[----:B------:R-:W-:Y:S01]  /*c480*/  ULDC.64 UR10, c[0x0][0x740] ;  /* 0x0001d000000a7ab9 */ /* 0x000fe20000000a00 */
[----:B0-----:R-:W-:Y:S01]  /*c490*/  I2FP.F32.U32 R11, R17 ;  /* 0x00000011000b7245 */ /* 0x001fe20000201000 */
[----:B------:R-:W-:Y:S02]  /*c4a0*/  ULDC UR8, c[0x0][0x708] ;  /* 0x0001c20000087ab9 */ /* 0x000fe40000000800 */
[----:B------:R-:W-:Y:S01]  /*c4b0*/  IMAD.X R6, RZ, RZ, ~R6, P1 ;  /* 0x000000ffff067224 */ /* 0x000fe200008e0e06 */
[----:B------:R-:W-:Y:S01]  /*c4c0*/  ISETP.NE.U32.AND P1, PT, RZ, UR10, PT ;  /* 0x0000000aff007c0c */ /* 0x000fe2000bf25070 */
[----:B------:R-:W0:Y:S02]  /*c4d0*/  LDC R19, c[0x0][0x148] ;  /* 0x00005200ff137b82 */ /* 0x000e240000000800 */
[----:B------:R-:W-:Y:S01]  /*c4e0*/  IMAD R8, R6, UR6, RZ ;  /* 0x0000000606087c24 */ /* 0x000fe2000f8e02ff */
[----:B------:R-:W-:Y:S01]  /*c4f0*/  ISETP.NE.AND.EX P1, PT, RZ, UR11, PT, P1 ;  /* 0x0000000bff007c0c */ /* 0x000fe2000bf25310 */
[----:B------:R-:W-:Y:S01]  /*c500*/  IMAD.WIDE.U32 R6, R9, UR6, R2 ;  /* 0x0000000609067c25 */ /* 0x000fe2000f8e0002 */
[----:B------:R-:W-:-:S03]  /*c510*/  ULDC UR6, c[0x0][0x150] ;  /* 0x0000540000067ab9 */ /* 0x000fc60000000800 */
[----:B------:R-:W-:Y:S02]  /*c520*/  IMAD R9, R9, UR7, R8 ;  /* 0x0000000709097c24 */ /* 0x000fe4000f8e0208 */
[----:B------:R-:W-:Y:S01]  /*c530*/  FMUL R8, R11, UR6 ;  /* 0x000000060b087c20 */ /* 0x000fe20008400000 */
[----:B------:R-:W-:Y:S01]  /*c540*/  ULDC UR6, c[0x0][0x718] ;  /* 0x0001c60000067ab9 */ /* 0x000fe20000000800 */
[----:B------:R-:W-:Y:S01]  /*c550*/  ULDC UR7, c[0x0][0x154] ;  /* 0x0000550000077ab9 */ /* 0x000fe20000000800 */
[----:B------:R-:W-:-:S03]  /*c560*/  IMAD.IADD R7, R7, 0x1, R9 ;  /* 0x0000000107077824 */ /* 0x000fc600078e0209 */
[----:B------:R-:W3:Y:S02]  /*c570*/  F2I.U32.TRUNC.NTZ R8, R8 ;  /* 0x0000000800087305 */ /* 0x000ee4000020f000 */
[----:B------:R-:W-:Y:S02]  /*c580*/  SHF.R.U64 R11, R6, UR6, R7 ;  /* 0x00000006060b7c19 */ /* 0x000fe40008001207 */
[----:B-1----:R-:W-:-:S05]  /*c590*/  I2FP.F32.U32 R6, R14 ;  /* 0x0000000e00067245 */ /* 0x002fca0000201000 */
[----:B------:R-:W-:Y:S01]  /*c5a0*/  FMUL R21, R6, UR7 ;  /* 0x0000000706157c20 */ /* 0x000fe20008400000 */
[----:B------:R-:W-:Y:S01]  /*c5b0*/  SHF.R.U32.HI R6, RZ, UR6, R7 ;  /* 0x00000006ff067c19 */ /* 0x000fe20008011607 */
[----:B------:R-:W-:-:S03]  /*c5c0*/  ULDC UR6, c[0x0][0x758] ;  /* 0x0001d60000067ab9 */ /* 0x000fc60000000800 */
[--C-:B------:R-:W-:Y:S01]  /*c5d0*/  SHF.R.U64 R20, R11, UR8, R6.reuse ;  /* 0x000000080b147c19 */ /* 0x100fe20008001206 */
[----:B------:R-:W1:Y:S01]  /*c5e0*/  F2I.U32.TRUNC.NTZ R21, R21 ;  /* 0x0000001500157305 */ /* 0x000e62000020f000 */
[----:B------:R-:W-:Y:S01]  /*c5f0*/  SHF.R.U32.HI R7, RZ, UR8, R6 ;  /* 0x00000008ff077c19 */ /* 0x000fe20008011606 */
[----:B---3--:R-:W-:-:S03]  /*c600*/  IMAD.MOV R8, RZ, RZ, -R8 ;  /* 0x000000ffff087224 */ /* 0x008fc600078e0a08 */
[----:B------:R-:W-:Y:S01]  /*c610*/  SHF.R.U64 R18, R20, UR6, R7 ;  /* 0x0000000614127c19 */ /* 0x000fe20008001207 */
[----:B--2---:R-:W-:Y:S01]  /*c620*/  IMAD R17, R22, R8, R17 ;  /* 0x0000000816117224 */ /* 0x004fe200078e0211 */
[----:B------:R-:W-:-:S03]  /*c630*/  SHF.R.U32.HI R23, RZ, UR6, R7 ;  /* 0x00000006ff177c19 */ /* 0x000fc60008011607 */
[----:B------:R-:W-:Y:S02]  /*c640*/  IMAD.MOV.U32 R6, RZ, RZ, R18 ;  /* 0x000000ffff067224 */ /* 0x000fe400078e0012 */
[----:B------:R-:W-:Y:S01]  /*c650*/  IMAD.MOV.U32 R7, RZ, RZ, R23 ;  /* 0x000000ffff077224 */ /* 0x000fe200078e0017 */
[----:B-1----:R-:W-:Y:S06]  /*c660*/  @!P1 BRA `(.L_x_292) ;  /* 0x0000000000289947 */ /* 0x002fec0003800000 */
[----:B------:R-:W-:Y:S02]  /*c670*/  ULDC UR6, c[0x0][0x74c] ;  /* 0x0001d30000067ab9 */ /* 0x000fe40000000800 */
[----:B------:R-:W-:-:S05]  /*c680*/  IADD3 R7, P1, R18, UR6, RZ ;  /* 0x0000000612077c10 */ /* 0x000fca000ff3e0ff */
[----:B------:R-:W-:-:S04]  /*c690*/  IMAD.X R23, RZ, RZ, R23, P1 ;  /* 0x000000ffff177224 */ /* 0x000fc800008e0617 */
[----:B------:R-:W-:-:S04]  /*c6a0*/  IMAD.WIDE.U32 R8, R23, UR10, RZ ;  /* 0x0000000a17087c25 */ /* 0x000fc8000f8e00ff */
[----:B------:R-:W-:-:S04]  /*c6b0*/  IMAD.WIDE.U32 R8, P1, R7, UR11, R8 ;  /* 0x0000000b07087c25 */ /* 0x000fc8000f820008 */
[----:B------:R-:W-:-:S04]  /*c6c0*/  IMAD.WIDE.U32 R6, R7, UR10, RZ ;  /* 0x0000000a07067c25 */ /* 0x000fc8000f8e00ff */
[----:B------:R-:W-:Y:S01]  /*c6d0*/  IMAD.MOV.U32 R6, RZ, RZ, R9 ;  /* 0x000000ffff067224 */ /* 0x000fe200078e0009 */
[----:B------:R-:W-:Y:S01]  /*c6e0*/  IADD3 RZ, P4, R7, R8, RZ ;  /* 0x0000000807ff7210 */ /* 0x000fe20007f9e0ff */
[----:B------:R-:W-:-:S04]  /*c6f0*/  IMAD.X R7, RZ, RZ, RZ, P1 ;  /* 0x000000ffff077224 */ /* 0x000fc800008e06ff */
[----:B------:R-:W-:-:S08]  /*c700*/  IMAD.WIDE.U32.X R6, R23, UR11, R6, P4 ;  /* 0x0000000b17067c25 */ /* 0x000fd0000a0e0406 */
.L_x_292:
[----:B------:R-:W-:Y:S01]  /*c710*/  ULDC UR6, c[0x0][0x748] ;  /* 0x0001d20000067ab9 */ /* 0x000fe20000000800 */
[----:B------:R-:W-:Y:S01]  /*c720*/  LOP3.LUT R20, R20, UR21, RZ, 0xc0, !PT ;  /* 0x0000001514147c12 */ /* 0x000fe2000f8ec0ff */
[----:B------:R-:W-:Y:S01]  /*c730*/  IMAD.MOV R21, RZ, RZ, -R21 ;  /* 0x000000ffff157224 */ /* 0x000fe200078e0a15 */
[----:B------:R-:W-:Y:S01]  /*c740*/  SHF.R.U64 R7, R6, UR6, R7 ;  /* 0x0000000606077c19 */ /* 0x000fe20008001207 */
[----:B------:R-:W-:Y:S01]  /*c750*/  ULDC UR6, c[0x0][0x738] ;  /* 0x0001ce0000067ab9 */ /* 0x000fe20000000800 */
[----:B------:R-:W-:Y:S01]  /*c760*/  LOP3.LUT R11, R11, UR4, RZ, 0xc0, !PT ;  /* 0x000000040b0b7c12 */ /* 0x000fe2000f8ec0ff */
[----:B0-----:R-:W-:Y:S01]  /*c770*/  @P3 IMAD R17, R19, R21, R14 ;  /* 0x0000001513113224 */ /* 0x001fe200078e020e */
[----:B------:R-:W-:Y:S01]  /*c780*/  ULDC UR7, c[0x0][0x710] ;  /* 0x0001c40000077ab9 */ /* 0x000fe20000000800 */
[----:B------:R-:W-:Y:S02]  /*c790*/  IMAD.MOV R9, RZ, RZ, -R7 ;  /* 0x000000ffff097224 */ /* 0x000fe400078e0a07 */
[----:B------:R-:W-:-:S02]  /*c7a0*/  IMAD R20, R7, UR5, R20 ;  /* 0x0000000507147c24 */ /* 0x000fc4000f8e0214 */
[----:B------:R-:W-:Y:S01]  /*c7b0*/  IMAD R18, R9, UR6, R18 ;  /* 0x0000000609127c24 */ /* 0x000fe2000f8e0212 */
[----:B------:R-:W-:Y:S01]  /*c7c0*/  ULDC UR6, c[0x0][0x700] ;  /* 0x0001c00000067ab9 */ /* 0x000fe20000000800 */
[----:B------:R-:W-:Y:S02]  /*c7d0*/  IMAD R17, R20, UR7, R17 ;  /* 0x0000000714117c24 */ /* 0x000fe4000f8e0211 */
[----:B------:R-:W-:Y:S02]  /*c7e0*/  IMAD R18, R18, UR6, R11 ;  /* 0x0000000612127c24 */ /* 0x000fe4000f8e020b */
[----:B------:R-:W-:-:S03]  /*c7f0*/  IMAD.MOV.U32 R6, RZ, RZ, 0x1 ;  /* 0x00000001ff067424 */ /* 0x000fc600078e00ff */
[----:B------:R-:W-:Y:S02]  /*c800*/  SEL R14, R18, R17, !P3 ;  /* 0x00000011120e7207 */ /* 0x000fe40005800000 */
[----:B------:R-:W-:-:S07]  /*c810*/  SEL R11, R17, R18, !P3 ;  /* 0x00000012110b7207 */ /* 0x000fce0005800000 */
.L_x_290:
[----:B------:R-:W-:Y:S05]  /*c820*/  BSYNC B1 ;  /* 0x0000000000017941 */ /* 0x000fea0003800000 */
.L_x_289:
[----:B------:R-:W-:-:S13]  /*c830*/  LOP3.LUT P1, RZ, R6, 0xff, RZ, 0xc0, !PT ;  /* 0x000000ff06ff7812 */ /* 0x000fda000782c0ff */
[----:B------:R-:W-:Y:S05]  /*c840*/  @P1 BRA `(.L_x_293) ;  /* 0xfffffff400181947 */ /* 0x000fea000383ffff */
[----:B------:R-:W-:Y:S05]  /*c850*/  BSYNC B0 ;  /* 0x0000000000007941 */ /* 0x000fea0003800000 */
.L_x_281:
[----:B------:R-:W-:-:S03]  /*c860*/  UMOV UR6, 0xffffffff ;  /* 0xffffffff00067882 */ /* 0x000fc60000000000 */
[----:B------:R-:W-:Y:S05]  /*c870*/  BRA.DIV UR6, `(.L_x_294) ;  /* 0x0000000606287947 */ /* 0x000fea000b800000 */
[----:B------:R-:W-:-:S13]  /*c880*/  ELECT P0, URZ, PT ;  /* 0x00000000003f782f */ /* 0x000fda0003800000 */
.L_x_309:
[----:B------:R-:W-:Y:S04]  /*c890*/  BSSY B0, `(.L_x_295) ;  /* 0x0000034000007945 */ /* 0x000fe80003800000 */
[----:B------:R-:W-:Y:S05]  /*c8a0*/  @!P0 BRA `(.L_x_296) ;  /* 0x0000000000c88947 */ /* 0x000fea0003800000 */
[----:B------:R-:W-:-:S04]  /*c8b0*/  LOP3.LUT R4, R4, 0x2, RZ, 0xfc, !PT ;  /* 0x0000000204047812 */ /* 0x000fc800078efcff */
[----:B------:R-:W-:-:S13]  /*c8c0*/  ISETP.NE.AND P0, PT, R4, 0x3, PT ;  /* 0x000000030400780c */ /* 0x000fda0003f05270 */
[----:B------:R-:W-:Y:S05]  /*c8d0*/  @!P0 BRA `(.L_x_297) ;  /* 0x0000000000048947 */ /* 0x000fea0003800000 */
[----:B------:R-:W-:Y:S01]  /*c8e0*/  BPT.TRAP 0x1 ;  /* 0x000000040000795c */ /* 0x000fe20000300000 */
.L_x_297:
[----:B------:R-:W0:Y:S01]  /*c8f0*/  S2R R3, SR_CgaCtaId ;  /* 0x0000000000037919 */ /* 0x000e220000008800 */
[----:B------:R-:W-:-:S04]  /*c900*/  MOV R0, 0x400 ;  /* 0x0000040000007802 */ /* 0x000fc80000000f00 */
[----:B0-----:R-:W-:Y:S02]  /*c910*/  LEA R0, R3, R0, 0x18 ;  /* 0x0000000003007211 */ /* 0x001fe400078ec0ff */
[----:B------:R-:W-:-:S03]  /*c920*/  SHF.L.U32 R3, R5, 0x1f, RZ ;  /* 0x0000001f05037819 */ /* 0x000fc600000006ff */
[----:B------:R-:W-:-:S04]  /*c930*/  VIADD R0, R0, 0x28 ;  /* 0x0000002800007836 */ /* 0x000fc80000000000 */
[C---:B------:R-:W-:Y:S02]  /*c940*/  IMAD R6, R13.reuse, 0x8, R0 ;  /* 0x000000080d067824 */ /* 0x040fe400078e0200 */
[----:B------:R-:W-:Y:S02]  /*c950*/  VIADD R13, R13, 0x1 ;  /* 0x000000010d0d7836 */ /* 0x000fe40000000000 */
[----:B------:R-:W0:Y:S03]  /*c960*/  SYNCS.PHASECHK.TRANS64.TRYWAIT P0, [R6+URZ], R3 ;  /* 0x00000003060075a7 */ /* 0x000e26000800017f */
[----:B------:R-:W-:-:S04]  /*c970*/  ISETP.NE.AND P1, PT, R13, 0x5, PT ;  /* 0x000000050d00780c */ /* 0x000fc80003f25270 */
[----:B------:R-:W-:Y:S02]  /*c980*/  SEL R2, RZ, 0x1, P1 ;  /* 0x00000001ff027807 */ /* 0x000fe40000800000 */
[----:B------:R-:W-:Y:S02]  /*c990*/  SEL R13, R13, RZ, P1 ;  /* 0x000000ff0d0d7207 */ /* 0x000fe40000800000 */
[----:B------:R-:W-:-:S03]  /*c9a0*/  LOP3.LUT R8, R5, R2, RZ, 0x3c, !PT ;  /* 0x0000000205087212 */ /* 0x000fc600078e3cff */
[----:B------:R-:W-:Y:S01]  /*c9b0*/  IMAD R7, R13, 0x8, R0 ;  /* 0x000000080d077824 */ /* 0x000fe200078e0200 */
[----:B------:R-:W-:Y:S01]  /*c9c0*/  SHF.L.U32 R4, R8, 0x1f, RZ ;  /* 0x0000001f08047819 */ /* 0x000fe200000006ff */
[----:B0-----:R-:W-:Y:S06]  /*c9d0*/  @!P0 BRA `(.L_x_298) ;  /* 0x0000000000f48947 */ /* 0x001fec0003800000 */
.L_x_310:
[----:B------:R-:W1:Y:S01]  /*c9e0*/  SYNCS.PHASECHK.TRANS64.TRYWAIT P0, [R7+URZ], R4 ;  /* 0x00000004070075a7 */ /* 0x000e62000800017f */
[----:B------:R-:W-:-:S05]  /*c9f0*/  VIADD R2, R13, 0x1 ;  /* 0x000000010d027836 */ /* 0x000fca0000000000 */
[----:B------:R-:W-:-:S04]  /*ca00*/  ISETP.NE.AND P1, PT, R2, 0x5, PT ;  /* 0x000000050200780c */ /* 0x000fc80003f25270 */
[----:B0-----:R-:W-:Y:S02]  /*ca10*/  SEL R3, RZ, 0x1, P1 ;  /* 0x00000001ff037807 */ /* 0x001fe40000800000 */
[----:B------:R-:W-:Y:S02]  /*ca20*/  SEL R9, R2, RZ, P1 ;  /* 0x000000ff02097207 */ /* 0x000fe40000800000 */
[----:B------:R-:W-:-:S03]  /*ca30*/  LOP3.LUT R8, R8, R3, RZ, 0x3c, !PT ;  /* 0x0000000308087212 */ /* 0x000fc600078e3cff */
[----:B------:R-:W-:Y:S01]  /*ca40*/  IMAD R10, R9, 0x8, R0 ;  /* 0x00000008090a7824 */ /* 0x000fe200078e0200 */
[----:B------:R-:W-:Y:S01]  /*ca50*/  SHF.L.U32 R5, R8, 0x1f, RZ ;  /* 0x0000001f08057819 */ /* 0x000fe200000006ff */
[----:B-1----:R-:W-:Y:S06]  /*ca60*/  @!P0 BRA `(.L_x_299) ;  /* 0x0000000000e48947 */ /* 0x002fec0003800000 */
.L_x_311:
[----:B------:R-:W1:Y:S01]  /*ca70*/  SYNCS.PHASECHK.TRANS64.TRYWAIT P0, [R10+URZ], R5 ;  /* 0x000000050a0075a7 */ /* 0x000e62000800017f */
[----:B------:R-:W-:-:S05]  /*ca80*/  VIADD R2, R9, 0x1 ;  /* 0x0000000109027836 */ /* 0x000fca0000000000 */
[----:B------:R-:W-:-:S04]  /*ca90*/  ISETP.NE.AND P1, PT, R2, 0x5, PT ;  /* 0x000000050200780c */ /* 0x000fc80003f25270 */
[----:B------:R-:W-:Y:S02]  /*caa0*/  SEL R3, RZ, 0x1, P1 ;  /* 0x00000001ff037807 */ /* 0x000fe40000800000 */
[----:B0-----:R-:W-:Y:S02]  /*cab0*/  SEL R7, R2, RZ, P1 ;  /* 0x000000ff02077207 */ /* 0x001fe40000800000 */
[----:B------:R-:W-:-:S03]  /*cac0*/  LOP3.LUT R9, R8, R3, RZ, 0x3c, !PT ;  /* 0x0000000308097212 */ /* 0x000fc600078e3cff */
[----:B------:R-:W-:Y:S01]  /*cad0*/  IMAD R11, R7, 0x8, R0 ;  /* 0x00000008070b7824 */ /* 0x000fe200078e0200 */
[----:B------:R-:W-:Y:S01]  /*cae0*/  SHF.L.U32 R6, R9, 0x1f, RZ ;  /* 0x0000001f09067819 */ /* 0x000fe200000006ff */
[----:B-1----:R-:W-:Y:S06]  /*caf0*/  @!P0 BRA `(.L_x_300) ;  /* 0x0000000000d48947 */ /* 0x002fec0003800000 */
.L_x_312:
[----:B------:R-:W1:Y:S01]  /*cb00*/  SYNCS.PHASECHK.TRANS64.TRYWAIT P0, [R11+URZ], R6 ;  /* 0x000000060b0075a7 */ /* 0x000e62000800017f */
[----:B------:R-:W-:-:S05]  /*cb10*/  VIADD R2, R7, 0x1 ;  /* 0x0000000107027836 */ /* 0x000fca0000000000 */
[----:B------:R-:W-:-:S04]  /*cb20*/  ISETP.NE.AND P1, PT, R2, 0x5, PT ;  /* 0x000000050200780c */ /* 0x000fc80003f25270 */
[----:B------:R-:W-:Y:S02]  /*cb30*/  SEL R4, RZ, 0x1, P1 ;  /* 0x00000001ff047807 */ /* 0x000fe40000800000 */
[----:B------:R-:W-:Y:S02]  /*cb40*/  SEL R3, R2, RZ, P1 ;  /* 0x000000ff02037207 */ /* 0x000fe40000800000 */
[----:B------:R-:W-:Y:S01]  /*cb50*/  LOP3.LUT R4, R9, R4, RZ, 0x3c, !PT ;  /* 0x0000000409047212 */ /* 0x000fe200078e3cff */
[----:B-1----:R-:W-:Y:S06]  /*cb60*/  @!P0 BRA `(.L_x_301) ;  /* 0x0000000000cc8947 */ /* 0x002fec0003800000 */
.L_x_313:
[----:B------:R-:W-:Y:S01]  /*cb70*/  IMAD R3, R3, 0x8, R0 ;  /* 0x0000000803037824 */ /* 0x000fe200078e0200 */
[----:B------:R-:W-:-:S07]  /*cb80*/  SHF.L.U32 R0, R4, 0x1f, RZ ;  /* 0x0000001f04007819 */ /* 0x000fce00000006ff */
.L_x_302:
[----:B--2---:R2:W3:Y:S02]  /*cb90*/  SYNCS.PHASECHK.TRANS64.TRYWAIT P0, [R3+URZ], R0 ;  /* 0x00000000030075a7 */ /* 0x0044e4000800017f */
[----:B---3--:R-:W-:Y:S05]  /*cba0*/  @!P0 NANOSLEEP.SYNCS 0x989680 ;  /* 0x009896800000895d */ /* 0x008fea0003900000 */
[----:B------:R-:W3:Y:S02]  /*cbb0*/  @!P0 SYNCS.PHASECHK.TRANS64 P0, [R3+URZ], R0 ;  /* 0x00000000030085a7 */ /* 0x000ee4000800007f */
[----:B---3--:R-:W-:Y:S05]  /*cbc0*/  @!P0 BRA `(.L_x_302) ;  /* 0xfffffffc00f08947 */ /* 0x008fea000383ffff */
.L_x_296:
[----:B------:R-:W-:Y:S05]  /*cbd0*/  BSYNC B0 ;  /* 0x0000000000007941 */ /* 0x000fea0003800000 */
.L_x_295:
[----:B------:R-:W-:Y:S05]  /*cbe0*/  EXIT ;  /* 0x000000000000794d */ /* 0x000fea0003800000 */
.L_x_17:
[----:B-1----:R-:W-:-:S04]  /*cbf0*/  IMAD.U32 R16, RZ, RZ, UR8 ;  /* 0x00000008ff107e24 */ /* 0x002fc8000f8e00ff */
[----:B------:R1:W4:Y:S03]  /*cc00*/  SYNCS.PHASECHK.TRANS64.TRYWAIT P0, [R16+URZ], R13 ;  /* 0x0000000d100075a7 */ /* 0x000326000800017f */
[----:B----4-:R-:W-:Y:S05]  /*cc10*/  @!P0 NANOSLEEP.SYNCS 0x989680 ;  /* 0x009896800000895d */ /* 0x010fea0003900000 */
[----:B------:R-:W4:Y:S02]  /*cc20*/  @!P0 SYNCS.PHASECHK.TRANS64 P0, [R16+URZ], R13 ;  /* 0x0000000d100085a7 */ /* 0x000f24000800007f */
[----:B----4-:R-:W-:Y:S05]  /*cc30*/  @!P0 BRA `(.L_x_17) ;  /* 0xfffffffc00ec8947 */ /* 0x010fea000383ffff */
[----:B------:R-:W-:Y:S05]  /*cc40*/  BRA `(.L_x_16) ;  /* 0xffffff4800707947 */ /* 0x000fea000383ffff */
.L_x_282:
[----:B------:R-:W-:Y:S01]  /*cc50*/  BSSY B1, `(.L_x_303) ;  /* 0x0000006000017945 */ /* 0x000fe20003800000 */
[----:B------:R-:W-:-:S07]  /*cc60*/  IMAD.MOV.U32 R6, RZ, RZ, -0x1 ;  /* 0xffffffffff067424 */ /* 0x000fce00078e00ff */
[----:B------:R-:W-:Y:S05]  /*cc70*/  WARPSYNC.COLLECTIVE R6, `(.L_x_304) ;  /* 0x00000000060c7348 */ /* 0x000fea0003c00000 */
[----:B------:R-:W-:Y:S02]  /*cc80*/  ELECT P1, UR62, PT ;  /* 0x00000000003e782f */ /* 0x000fe40003820000 */
[----:B------:R-:W-:Y:S01]  /*cc90*/  MOV R6, UR62 ;  /* 0x0000003e00067c02 */ /* 0x000fe20008000f00 */
[----:B------:R-:W-:Y:S10]  /*cca0*/  ENDCOLLECTIVE ;  /* 0x000000000000791b */ /* 0x000ff40003800000 */
.L_x_304:
[----:B------:R-:W-:Y:S05]  /*ccb0*/  BSYNC B1 ;  /* 0x0000000000017941 */ /* 0x000fea0003800000 */
.L_x_303:
[----:B------:R-:W-:Y:S05]  /*ccc0*/  BRA `(.L_x_305) ;  /* 0xfffffff000047947 */ /* 0x000fea000383ffff */
.L_x_285:
[----:B0-----:R0:W1:Y:S02]  /*ccd0*/  SYNCS.PHASECHK.TRANS64.TRYWAIT P1, [R14+URZ+0x28], R9 ;  /* 0x000028090e0075a7 */ /* 0x001064000802017f */
[----:B-1----:R-:W-:Y:S05]  /*cce0*/  @!P1 NANOSLEEP.SYNCS 0x989680 ;  /* 0x009896800000995d */ /* 0x002fea0003900000 */
[----:B------:R-:W1:Y:S02]  /*ccf0*/  @!P1 SYNCS.PHASECHK.TRANS64 P1, [R14+URZ+0x28], R9 ;  /* 0x000028090e0095a7 */ /* 0x000e64000802007f */
[----:B-1----:R-:W-:Y:S05]  /*cd00*/  @!P1 BRA `(.L_x_285) ;  /* 0xfffffffc00f09947 */ /* 0x002fea000383ffff */
[----:B------:R-:W-:Y:S05]  /*cd10*/  BRA `(.L_x_306) ;  /* 0xfffffff000407947 */ /* 0x000fea000383ffff */
.L_x_294:
[----:B------:R-:W-:Y:S01]  /*cd20*/  BSSY B0, `(.L_x_307) ;  /* 0x0000006000007945 */ /* 0x000fe20003800000 */
[----:B------:R-:W-:-:S07]  /*cd30*/  IMAD.MOV.U32 R6, RZ, RZ, -0x1 ;  /* 0xffffffffff067424 */ /* 0x000fce00078e00ff */
[----:B------:R-:W-:Y:S05]  /*cd40*/  WARPSYNC.COLLECTIVE R6, `(.L_x_308) ;  /* 0x00000000060c7348 */ /* 0x000fea0003c00000 */
[----:B------:R-:W-:Y:S02]  /*cd50*/  ELECT P1, UR62, PT ;  /* 0x00000000003e782f */ /* 0x000fe40003820000 */
[----:B------:R-:W-:Y:S01]  /*cd60*/  MOV R6, UR62 ;  /* 0x0000003e00067c02 */ /* 0x000fe20008000f00 */
[----:B------:R-:W-:Y:S10]  /*cd70*/  ENDCOLLECTIVE ;  /* 0x000000000000791b */ /* 0x000ff40003800000 */
.L_x_308:
[----:B------:R-:W-:Y:S05]  /*cd80*/  BSYNC B0 ;  /* 0x0000000000007941 */ /* 0x000fea0003800000 */
.L_x_307:
[----:B------:R-:W-:Y:S01]  /*cd90*/  PLOP3.LUT P0, PT, P1, PT, PT, 0x80, 0x0 ;  /* 0x000000000000781c */ /* 0x000fe20000f0f070 */
[----:B------:R-:W-:-:S12]  /*cda0*/  BRA `(.L_x_309) ;  /* 0xfffffff800b87947 */ /* 0x000fd8000383ffff */
.L_x_298:
[----:B0-----:R0:W1:Y:S02]  /*cdb0*/  SYNCS.PHASECHK.TRANS64.TRYWAIT P0, [R6+URZ], R3 ;  /* 0x00000003060075a7 */ /* 0x001064000800017f */
[----:B-1----:R-:W-:Y:S05]  /*cdc0*/  @!P0 NANOSLEEP.SYNCS 0x989680 ;  /* 0x009896800000895d */ /* 0x002fea0003900000 */
[----:B------:R-:W1:Y:S02]  /*cdd0*/  @!P0 SYNCS.PHASECHK.TRANS64 P0, [R6+URZ], R3 ;  /* 0x00000003060085a7 */ /* 0x000e64000800007f */
[----:B-1----:R-:W-:Y:S05]  /*cde0*/  @!P0 BRA `(.L_x_298) ;  /* 0xfffffffc00f08947 */ /* 0x002fea000383ffff */
[----:B------:R-:W-:Y:S05]  /*cdf0*/  BRA `(.L_x_310) ;  /* 0xfffffff800f87947 */ /* 0x000fea000383ffff */
.L_x_299:
[----:B0-----:R0:W1:Y:S02]  /*ce00*/  SYNCS.PHASECHK.TRANS64.TRYWAIT P0, [R7+URZ], R4 ;  /* 0x00000004070075a7 */ /* 0x001064000800017f */
[----:B-1----:R-:W-:Y:S05]  /*ce10*/  @!P0 NANOSLEEP.SYNCS 0x989680 ;  /* 0x009896800000895d */ /* 0x002fea0003900000 */
[----:B------:R-:W1:Y:S02]  /*ce20*/  @!P0 SYNCS.PHASECHK.TRANS64 P0, [R7+URZ], R4 ;  /* 0x00000004070085a7 */ /* 0x000e64000800007f */
[----:B-1----:R-:W-:Y:S05]  /*ce30*/  @!P0 BRA `(.L_x_299) ;  /* 0xfffffffc00f08947 */ /* 0x002fea000383ffff */
[----:B------:R-:W-:Y:S05]  /*ce40*/  BRA `(.L_x_311) ;  /* 0xfffffffc00087947 */ /* 0x000fea000383ffff */
.L_x_300:
[----:B0-----:R0:W1:Y:S02]  /*ce50*/  SYNCS.PHASECHK.TRANS64.TRYWAIT P0, [R10+URZ], R5 ;  /* 0x000000050a0075a7 */ /* 0x001064000800017f */
[----:B-1----:R-:W-:Y:S05]  /*ce60*/  @!P0 NANOSLEEP.SYNCS 0x989680 ;  /* 0x009896800000895d */ /* 0x002fea0003900000 */
[----:B------:R-:W1:Y:S02]  /*ce70*/  @!P0 SYNCS.PHASECHK.TRANS64 P0, [R10+URZ], R5 ;  /* 0x000000050a0085a7 */ /* 0x000e64000800007f */
[----:B-1----:R-:W-:Y:S05]  /*ce80*/  @!P0 BRA `(.L_x_300) ;  /* 0xfffffffc00f08947 */ /* 0x002fea000383ffff */
[----:B------:R-:W-:Y:S05]  /*ce90*/  BRA `(.L_x_312) ;  /* 0xfffffffc00187947 */ /* 0x000fea000383ffff */
.L_x_301:
[----:B-1----:R1:W2:Y:S02]  /*cea0*/  SYNCS.PHASECHK.TRANS64.TRYWAIT P0, [R11+URZ], R6 ;  /* 0x000000060b0075a7 */ /* 0x0022a4000800017f */
[----:B--2---:R-:W-:Y:S05]  /*ceb0*/  @!P0 NANOSLEEP.SYNCS 0x989680 ;  /* 0x009896800000895d */ /* 0x004fea0003900000 */
[----:B------:R-:W2:Y:S02]  /*cec0*/  @!P0 SYNCS.PHASECHK.TRANS64 P0, [R11+URZ], R6 ;  /* 0x000000060b0085a7 */ /* 0x000ea4000800007f */
[----:B--2---:R-:W-:Y:S05]  /*ced0*/  @!P0 BRA `(.L_x_301) ;  /* 0xfffffffc00f08947 */ /* 0x004fea000383ffff */
[----:B------:R-:W-:Y:S05]  /*cee0*/  BRA `(.L_x_313) ;  /* 0xfffffffc00207947 */ /* 0x000fea000383ffff */
.L_x_314:
[----:B------:R-:W-:-:S00]  /*cef0*/  BRA `(.L_x_314) ;  /* 0xfffffffc00fc7947 */ /* 0x000fc0000383ffff */
[----:B------:R-:W-:-:S00]  /*cf00*/  NOP ;  /* 0x0000000000007918 */ /* 0x000fc00000000000 */
[----:B------:R-:W-:-:S00]  /*cf10*/  NOP ;  /* 0x0000000000007918 */ /* 0x000fc00000000000 */
[----:B------:R-:W-:-:S00]  /*cf20*/  NOP ;  /* 0x0000000000007918 */ /* 0x000fc00000000000 */
[----:B------:R-:W-:-:S00]  /*cf30*/  NOP ;  /* 0x0000000000007918 */ /* 0x000fc00000000000 */
[----:B------:R-:W-:-:S00]  /*cf40*/  NOP ;  /* 0x0000000000007918 */ /* 0x000fc00000000000 */
[----:B------:R-:W-:-:S00]  /*cf50*/  NOP ;  /* 0x0000000000007918 */ /* 0x000fc00000000000 */
[----:B------:R-:W-:-:S00]  /*cf60*/  NOP ;  /* 0x0000000000007918 */ /* 0x000fc00000000000 */
[----:B------:R-:W-:-:S00]  /*cf70*/  NOP ;  /* 0x0000000000007918 */ /* 0x000fc00000000000 */
.L_x_315:


//--------------------- .nv.shared._ZN7cutlass13device_kernelINS_4gemm6kernel13GemmUniversalIN4cute5tupleIJiiiiEEENS1_10collective13CollectiveMmaINS1_40MainloopSm90TmaGmmaWarpSpecializedSparseILi5ENS5_IJNS4_1CILi1EEESB_SB_EEENS1_35KernelTmaWarpSpecializedCooperativeEEENS5_IJNSA_ILi128EEENSA_ILi256EEESF_EEEaNS5_IJNS4_6LayoutINS5_IJiNS5_IJNSA_ILi2EEEiEEEiEEENS5_IJlNS5_IJSB_SJ_EEElEEEEENSI_INS5_IJNS5_IJNSA_ILi64EEEiEEENS5_IJSF_iEEEiEEENS5_IJNS5_IJSF_NSA_ILi8192EEEEEENS5_IJSB_lEEElEEEEEEEEaNS5_IJlSB_lEEENS4_8TiledMMAINS4_8MMA_AtomIJNS4_4SM904GMMA6SPARSE28GMMA_64x256x64_S32S8S8_SS_TNILNS13_9SparseSelE0EEEEEENSI_INS5_IJSJ_SB_SB_EEENS5_IJSB_NSA_ILi0EEES1A_EEEEENS5_IJNS4_10UnderscoreES1D_S1D_EEEEENS4_13SM90_TMA_LOADENS4_14ComposedLayoutINS4_7SwizzleILi2ELi4ELi3EEENS4_25smem_sparse_ptr_flag_bitsILi2ELi8EEENSI_INS5_IJNS5_IJSB_NSA_ILi8EEEEEENS5_IJSJ_SP_EEEEEENS5_IJNS5_IJS1A_SF_EEESM_EEEEEEEvNS4_8identityES1G_NS1H_INS1I_ILi3ELi4ELi3EEENS4_18smem_ptr_flag_bitsILi8EEENSI_INS5_IJS1M_SF_EEENS5_IJSF_SB_EEEEEEEvS1U_EENS_8epilogue10collective6detail29Sm90TmaWarpSpecializedAdapterINS24_15DefaultEpilogueIiNS5_IJSB_llEEES28_NS23_6thread17LinearCombinationIiLi1EiiLNS29_9ScaleType4KindE0ELNS_15FloatRoundStyleE2EiEENS1_15EpilogueDefaultEEEEEvvEEEEvNT_6ParamsE --------------------------
	.section	.nv.shared._ZN7cutlass13device_kernelINS_4gemm6kernel13GemmUniversalIN4cute5tupleIJiiiiEEENS1_10collective13CollectiveMmaINS1_40MainloopSm90TmaGmmaWarpSpecializedSparseILi5ENS5_IJNS4_1CILi1EEESB_SB_EEENS1_35KernelTmaWarpSpecializedCooperativeEEENS5_IJNSA_ILi128EEENSA_ILi256EEESF_EEEaNS5_IJNS4_6LayoutINS5_IJiNS5_IJNSA_ILi2EEEiEEEiEEENS5_IJlNS5_IJSB_SJ_EEElEEEEENSI_INS5_IJNS5_IJNSA_ILi64EEEiEEENS5_IJSF_iEEEiEEENS5_IJNS5_IJSF_NSA_ILi8192EEEEEENS5_IJSB_lEEElEEEEEEEEaNS5_IJlSB_lEEENS4_8TiledMMAINS4_8MMA_AtomIJNS4_4SM904GMMA6SPARSE28GMMA_64x256x64_S32S8S8_SS_TNILNS13_9SparseSelE0EEEEEENSI_INS5_IJSJ_SB_SB_EEENS5_IJSB_NSA_ILi0EEES1A_EEEEENS5_IJNS4_10UnderscoreES1D_S1D_EEEEENS4_13SM90_TMA_LOADENS4_14ComposedLayoutINS4_7SwizzleILi2ELi4ELi3EEENS4_25smem_sparse_ptr_flag_bitsILi2ELi8EEENSI_INS5_IJNS5_IJSB_NSA_ILi8EEEEEENS5_IJSJ_SP_EEEEEENS5_IJNS5_IJS1A_SF_EEESM_EEEEEEEvNS4_8identityES1G_NS1H_INS1I_ILi3ELi4ELi3EEENS4_18smem_ptr_flag_bitsILi8EEENSI_INS5_IJS1M_SF_EEENS5_IJSF_SB_EEEEEEEvS1U_EENS_8epilogue10collective6detail29Sm90TmaWarpSpecializedAdapterINS24_15DefaultEpilogueIiNS5_IJSB_llEEES28_NS23_6thread17LinearCombinationIiLi1EiiLNS29_9ScaleType4KindE0ELNS_15FloatRoundStyleE2EiEENS1_15EpilogueDefaultEEEEEvvEEEEvNT_6ParamsE,"aw",@nobits
	.sectionflags	@""
	.align	16
	.zero		1024


//--------------------- .nv.shared.reserved.0     --------------------------
	.section	.nv.shared.reserved.0,"aw",@nobits
	.weak		__nv_reservedSMEM_offset_0_alias
	.size		__nv_reservedSMEM_offset_0_alias, 0, 0
	.other		__nv_reservedSMEM_offset_0_alias,@"STO_CUDA_RESERVED_SHARED STV_DEFAULT"
__nv_reservedSMEM_offset_0_alias:
	.zero		0


//--------------------- .nv.global                --------------------------
	.section	.nv.global,"aw",@nobits
.nv.global:
	.type		_ZN39_INTERNAL_51331428_4_k_cu_bb4ce02c_30994cute1_E,@object
	.size		_ZN39_INTERNAL_51331428_4_k_cu_bb4ce02c_30994cute1_E,(_ZN39_INTERNAL_51331428_4_k_cu_bb4ce02c_30994cuda3std3__45__cpo6cbeginE - _ZN39_INTERNAL_51331428_4_k_cu_bb4ce02c_30994cute1_E)
_ZN39_INTERNAL_51331428_4_k_cu_bb4ce02c_30994cute1_E:
	.zero		1
	.type		_ZN39_INTERNAL_51331428_4_k_cu_bb4ce02c_30994cuda3std3__45__cpo6cbeginE,@object
	.size		_ZN39_INTERNAL_51331428_4_k_cu_bb4ce02c_30994cuda3std3__45__cpo6cbeginE,(_ZN39_INTERNAL_51331428_4_k_cu_bb4ce02c_30994cuda3std3__48in_placeE - _ZN39_INTERNAL_51331428_4_k_cu_bb4ce02c_30994cuda3std3__45__cpo6cbeginE)
_ZN39_INTERNAL_51331428_4_k_cu_bb4ce02c_30994cuda3std3__45__cpo6cbeginE:
	.zero		1
	.type		_ZN39_INTERNAL_51331428_4_k_cu_bb4ce02c_30994cuda3std3__48in_placeE,@object
	.size		_ZN39_INTERNAL_51331428_4_k_cu_bb4ce02c_30994cuda3std3__48in_placeE,(_ZN39_INTERNAL_51331428_4_k_cu_bb4ce02c_30994cuda3std6ranges3__45__cpo9iter_moveE - _ZN39_INTERNAL_51331428_4_k_cu_bb4ce02c_30994cuda3std3__48in_placeE)
_ZN39_INTERNAL_51331428_4_k_cu_bb4ce02c_30994cuda3std3__48in_placeE:
	.zero		1
	.type		_ZN39_INTERNAL_51331428_4_k_cu_bb4ce02c_30994cuda3std6ranges3__45__cpo9iter_moveE,@object
	.size		_ZN39_INTERNAL_51331428_4_k_cu_bb4ce02c_30994cuda3std6ranges3__45__cpo9iter_moveE,(_ZN39_INTERNAL_51331428_4_k_cu_bb4ce02c_30994cuda3std3__45__cpo5beginE - _ZN39_INTERNAL_51331428_4_k_cu_bb4ce02c_30994cuda3std6ranges3__45__cpo9iter_moveE)
_ZN39_INTERNAL_51331428_4_k_cu_bb4ce02c_30994cuda3std6ranges3__45__cpo9iter_moveE:
	.zero		1
	.type		_ZN39_INTERNAL_51331428_4_k_cu_bb4ce02c_30994cuda3std3__45__cpo5beginE,@object
	.size		_ZN39_INTERNAL_51331428_4_k_cu_bb4ce02c_30994cuda3std3__45__cpo5beginE,(_ZN39_INTERNAL_51331428_4_k_cu_bb4ce02c_30994cuda3std3__441_GLOBAL__N__51331428_4_k_cu_bb4ce02c_30996ignoreE - _ZN39_INTERNAL_51331428_4_k_cu_bb4ce02c_30994cuda3std3__45__cpo5beginE)
_ZN39_INTERNAL_51331428_4_k_cu_bb4ce02c_30994cuda3std3__45__cpo5beginE:
	.zero		1
	.type		_ZN39_INTERNAL_51331428_4_k_cu_bb4ce02c_30994cuda3std3__441_GLOBAL__N__51331428_4_k_cu_bb4ce02c_30996ignoreE,@object
	.size		_ZN39_INTERNAL_51331428_4_k_cu_bb4ce02c_30994cuda3std3__441_GLOBAL__N__51331428_4_k_cu_bb4ce02c_30996ignoreE,(_ZN39_INTERNAL_51331428_4_k_cu_bb4ce02c_30994cute7productE - _ZN39_INTERNAL_51331428_4_k_cu_bb4ce02c_30994cuda3std3__441_GLOBAL__N__51331428_4_k_cu_bb4ce02c_30996ignoreE)
_ZN39_INTERNAL_51331428_4_k_cu_bb4ce02c_30994cuda3std3__441_GLOBAL__N__51331428_4_k_cu_bb4ce02c_30996ignoreE:
	.zero		1
	.type		_ZN39_INTERNAL_51331428_4_k_cu_bb4ce02c_30994cute7productE,@object
	.size		_ZN39_INTERNAL_51331428_4_k_cu_bb4ce02c_30994cute7productE,(_ZN39_INTERNAL_51331428_4_k_cu_bb4ce02c_30994cuda3std3__45__cpo3endE - _ZN39_INTERNAL_51331428_4_k_cu_bb4ce02c_30994cute7productE)
_ZN39_INTERNAL_51331428_4_k_cu_bb4ce02c_30994cute7productE:
	.zero		1
	.type		_ZN39_INTERNAL_51331428_4_k_cu_bb4ce02c_30994cuda3std3__45__cpo3endE,@object
	.size		_ZN39_INTERNAL_51331428_4_k_cu_bb4ce02c_30994cuda3std3__45__cpo3endE,(_ZN39_INTERNAL_51331428_4_k_cu_bb4ce02c_30994cuda3std3__419piecewise_constructE - _ZN39_INTERNAL_51331428_4_k_cu_bb4ce02c_30994cuda3std3__45__cpo3endE)
_ZN39_INTERNAL_51331428_4_k_cu_bb4ce02c_30994cuda3std3__45__cpo3endE:
	.zero		1
	.type		_ZN39_INTERNAL_51331428_4_k_cu_bb4ce02c_30994cuda3std3__419piecewise_constructE,@object
	.size		_ZN39_INTERNAL_51331428_4_k_cu_bb4ce02c_30994cuda3std3__419piecewise_constructE,(_ZN39_INTERNAL_51331428_4_k_cu_bb4ce02c_30994cuda3std3__45__cpo4cendE - _ZN39_INTERNAL_51331428_4_k_cu_bb4ce02c_30994cuda3std3__419piecewise_constructE)
_ZN39_INTERNAL_51331428_4_k_cu_bb4ce02c_30994cuda3std3__419piecewise_constructE:
	.zero		1
	.type		_ZN39_INTERNAL_51331428_4_k_cu_bb4ce02c_30994cuda3std3__45__cpo4cendE,@object
	.size		_ZN39_INTERNAL_51331428_4_k_cu_bb4ce02c_30994cuda3std3__45__cpo4cendE,(_ZN39_INTERNAL_51331428_4_k_cu_bb4ce02c_30994cuda3std6ranges3__45__cpo4swapE - _ZN39_INTERNAL_51331428_4_k_cu_bb4ce02c_30994cuda3std3__45__cpo4cendE)
_ZN39_INTERNAL_51331428_4_k_cu_bb4ce02c_30994cuda3std3__45__cpo4cendE:
	.zero		1
	.type		_ZN39_INTERNAL_51331428_4_k_cu_bb4ce02c_30994cuda3std6ranges3__45__cpo4swapE,@object
	.size		_ZN39_INTERNAL_51331428_4_k_cu_bb4ce02c_30994cuda3std6ranges3__45__cpo4swapE,(.L_7 - _ZN39_INTERNAL_51331428_4_k_cu_bb4ce02c_30994cuda3std6ranges3__45__cpo4swapE)
_ZN39_INTERNAL_51331428_4_k_cu_bb4ce02c_30994cuda3std6ranges3__45__cpo4swapE:
	.zero		1
.L_7:


//--------------------- .nv.constant0._ZN7cutlass13device_kernelINS_4gemm6kernel13GemmUniversalIN4cute5tupleIJiiiiEEENS1_10collective13CollectiveMmaINS1_40MainloopSm90TmaGmmaWarpSpecializedSparseILi5ENS5_IJNS4_1CILi1EEESB_SB_EEENS1_35KernelTmaWarpSpecializedCooperativeEEENS5_IJNSA_ILi128EEENSA_ILi256EEESF_EEEaNS5_IJNS4_6LayoutINS5_IJiNS5_IJNSA_ILi2EEEiEEEiEEENS5_IJlNS5_IJSB_SJ_EEElEEEEENSI_INS5_IJNS5_IJNSA_ILi64EEEiEEENS5_IJSF_iEEEiEEENS5_IJNS5_IJSF_NSA_ILi8192EEEEEENS5_IJSB_lEEElEEEEEEEEaNS5_IJlSB_lEEENS4_8TiledMMAINS4_8MMA_AtomIJNS4_4SM904GMMA6SPARSE28GMMA_64x256x64_S32S8S8_SS_TNILNS13_9SparseSelE0EEEEEENSI_INS5_IJSJ_SB_SB_EEENS5_IJSB_NSA_ILi0EEES1A_EEEEENS5_IJNS4_10UnderscoreES1D_S1D_EEEEENS4_13SM90_TMA_LOADENS4_14ComposedLayoutINS4_7SwizzleILi2ELi4ELi3EEENS4_25smem_sparse_ptr_flag_bitsILi2ELi8EEENSI_INS5_IJNS5_IJSB_NSA_ILi8EEEEEENS5_IJSJ_SP_EEEEEENS5_IJNS5_IJS1A_SF_EEESM_EEEEEEEvNS4_8identityES1G_NS1H_INS1I_ILi3ELi4ELi3EEENS4_18smem_ptr_flag_bitsILi8EEENSI_INS5_IJS1M_SF_EEENS5_IJSF_SB_EEEEEEEvS1U_EENS_8epilogue10collective6detail29Sm90TmaWarpSpecializedAdapterINS24_15DefaultEpilogueIiNS5_IJSB_llEEES28_NS23_6thread17LinearCombinationIiLi1EiiLNS29_9ScaleType4KindE0ELNS_15FloatRoundStyleE2EiEENS1_15EpilogueDefaultEEEEEvvEEEEvNT_6ParamsE --------------------------
	.section	.nv.constant0._ZN7cutlass13device_kernelINS_4gemm6kernel13GemmUniversalIN4cute5tupleIJiiiiEEENS1_10collective13CollectiveMmaINS1_40MainloopSm90TmaGmmaWarpSpecializedSparseILi5ENS5_IJNS4_1CILi1EEESB_SB_EEENS1_35KernelTmaWarpSpecializedCooperativeEEENS5_IJNSA_ILi128EEENSA_ILi256EEESF_EEEaNS5_IJNS4_6LayoutINS5_IJiNS5_IJNSA_ILi2EEEiEEEiEEENS5_IJlNS5_IJSB_SJ_EEElEEEEENSI_INS5_IJNS5_IJNSA_ILi64EEEiEEENS5_IJSF_iEEEiEEENS5_IJNS5_IJSF_NSA_ILi8192EEEEEENS5_IJSB_lEEElEEEEEEEEaNS5_IJlSB_lEEENS4_8TiledMMAINS4_8MMA_AtomIJNS4_4SM904GMMA6SPARSE28GMMA_64x256x64_S32S8S8_SS_TNILNS13_9SparseSelE0EEEEEENSI_INS5_IJSJ_SB_SB_EEENS5_IJSB_NSA_ILi0EEES1A_EEEEENS5_IJNS4_10UnderscoreES1D_S1D_EEEEENS4_13SM90_TMA_LOADENS4_14ComposedLayoutINS4_7SwizzleILi2ELi4ELi3EEENS4_25smem_sparse_ptr_flag_bitsILi2ELi8EEENSI_INS5_IJNS5_IJSB_NSA_ILi8EEEEEENS5_IJSJ_SP_EEEEEENS5_IJNS5_IJS1A_SF_EEESM_EEEEEEEvNS4_8identityES1G_NS1H_INS1I_ILi3ELi4ELi3EEENS4_18smem_ptr_flag_bitsILi8EEENSI_INS5_IJS1M_SF_EEENS5_IJSF_SB_EEEEEEEvS1U_EENS_8epilogue10collective6detail29Sm90TmaWarpSpecializedAdapterINS24_15DefaultEpilogueIiNS5_IJSB_llEEES28_NS23_6thread17LinearCombinationIiLi1EiiLNS29_9ScaleType4KindE0ELNS_15FloatRoundStyleE2EiEENS1_15EpilogueDefaultEEEEEvvEEEEvNT_6ParamsE,"a",@progbits
	.sectionflags	@""
	.align	4
.nv.constant0._ZN7cutlass13device_kernelINS_4gemm6kernel13GemmUniversalIN4cute5tupleIJiiiiEEENS1_10collective13CollectiveMmaINS1_40MainloopSm90TmaGmmaWarpSpecializedSparseILi5ENS5_IJNS4_1CILi1EEESB_SB_EEENS1_35KernelTmaWarpSpecializedCooperativeEEENS5_IJNSA_ILi128EEENSA_ILi256EEESF_EEEaNS5_IJNS4_6LayoutINS5_IJiNS5_IJNSA_ILi2EEEiEEEiEEENS5_IJlNS5_IJSB_SJ_EEElEEEEENSI_INS5_IJNS5_IJNSA_ILi64EEEiEEENS5_IJSF_iEEEiEEENS5_IJNS5_IJSF_NSA_ILi8192EEEEEENS5_IJSB_lEEElEEEEEEEEaNS5_IJlSB_lEEENS4_8TiledMMAINS4_8MMA_AtomIJNS4_4SM904GMMA6SPARSE28GMMA_64x256x64_S32S8S8_SS_TNILNS13_9SparseSelE0EEEEEENSI_INS5_IJSJ_SB_SB_EEENS5_IJSB_NSA_ILi0EEES1A_EEEEENS5_IJNS4_10UnderscoreES1D_S1D_EEEEENS4_13SM90_TMA_LOADENS4_14ComposedLayoutINS4_7SwizzleILi2ELi4ELi3EEENS4_25smem_sparse_ptr_flag_bitsILi2ELi8EEENSI_INS5_IJNS5_IJSB_NSA_ILi8EEEEEENS5_IJSJ_SP_EEEEEENS5_IJNS5_IJS1A_SF_EEESM_EEEEEEEvNS4_8identityES1G_NS1H_INS1I_ILi3ELi4ELi3EEENS4_18smem_ptr_flag_bitsILi8EEENSI_INS5_IJS1M_SF_EEENS5_IJSF_SB_EEEEEEEvS1U_EENS_8epilogue10collective6detail29Sm90TmaWarpSpecializedAdapterINS24_15DefaultEpilogueIiNS5_IJSB_llEEES28_NS23_6thread17LinearCombinationIiLi1EiiLNS29_9ScaleType4KindE0ELNS_15FloatRoundStyleE2EiEENS1_15EpilogueDefaultEEEEEvvEEEEvNT_6ParamsE:
	.zero		1920


//--------------------- SYMBOLS --------------------------

	.type		.nv.reservedSmem.offset0,@object
	.size		.nv.reservedSmem.offset0,0x4
